//
// Generated by NVIDIA NVVM Compiler
//
// Compiler Build ID: CL-36424714
// Cuda compilation tools, release 13.0, V13.0.88
// Based on NVVM 20.0.0
//

.version 9.0
.target sm_100
.address_size 64

	// .globl	_Z14softmax_kernelILi16EEvPKfPfi
// _ZZ14softmax_kernelILi16EEvPKfPfiE4smem has been demoted
.global .align 1 .b8 _ZN31_INTERNAL_ec1e421e_4_k_cu_solve4cuda3std6ranges3__45__cpo4swapE[1];

.visible .entry _Z14softmax_kernelILi16EEvPKfPfi(
	.param .u64 .ptr .align 1 _Z14softmax_kernelILi16EEvPKfPfi_param_0,
	.param .u64 .ptr .align 1 _Z14softmax_kernelILi16EEvPKfPfi_param_1,
	.param .u32 _Z14softmax_kernelILi16EEvPKfPfi_param_2
)
{
	.reg .pred 	%p<53>;
	.reg .b32 	%r<111>;
	.reg .b32 	%f<253>;
	.reg .b64 	%rd<61>;
	// demoted variable
	.shared .align 4 .b8 _ZZ14softmax_kernelILi16EEvPKfPfiE4smem[128];
	ld.param.u64 	%rd3, [_Z14softmax_kernelILi16EEvPKfPfi_param_0];
	ld.param.u64 	%rd4, [_Z14softmax_kernelILi16EEvPKfPfi_param_1];
	ld.param.u32 	%r39, [_Z14softmax_kernelILi16EEvPKfPfi_param_2];
	cvta.to.global.u64 	%rd1, %rd4;
	cvta.to.global.u64 	%rd2, %rd3;
	mov.u32 	%r1, %tid.x;
	mov.u32 	%r2, %ntid.x;
	mov.u32 	%r41, %ctaid.x;
	mad.lo.s32 	%r3, %r2, %r41, %r1;
	mov.u32 	%r42, %nctaid.x;
	mul.lo.s32 	%r4, %r42, %r2;
	add.s32 	%r43, %r42, %r41;
	mad.lo.s32 	%r109, %r2, %r43, %r1;
	shl.b32 	%r6, %r4, 2;
	shl.b32 	%r44, %r42, 1;
	add.s32 	%r45, %r41, %r44;
	mad.lo.s32 	%r108, %r2, %r45, %r1;
	mad.lo.s32 	%r46, %r42, 3, %r41;
	mad.lo.s32 	%r107, %r2, %r46, %r1;
	mov.f32 	%f235, 0f00800000;
	mov.f32 	%f236, 0f00000000;
	mov.b32 	%r110, 0;
	mov.u32 	%r106, %r3;
$L__BB0_1:
	setp.ge.s32 	%p1, %r106, %r39;
	@%p1 bra 	$L__BB0_5;
	mul.wide.s32 	%rd5, %r106, 4;
	add.s64 	%rd6, %rd2, %rd5;
	ld.global.f32 	%f3, [%rd6];
	setp.leu.f32 	%p2, %f3, %f235;
	@%p2 bra 	$L__BB0_4;
	sub.f32 	%f44, %f235, %f3;
	fma.rn.f32 	%f45, %f44, 0f3BBB989D, 0f3F000000;
	cvt.sat.f32.f32 	%f46, %f45;
	mov.f32 	%f47, 0f4B400001;
	mov.f32 	%f48, 0f437C0000;
	fma.rm.f32 	%f49, %f46, %f48, %f47;
	add.f32 	%f50, %f49, 0fCB40007F;
	neg.f32 	%f51, %f50;
	fma.rn.f32 	%f52, %f44, 0f3FB8AA3B, %f51;
	fma.rn.f32 	%f53, %f44, 0f32A57060, %f52;
	mov.b32 	%r47, %f49;
	shl.b32 	%r48, %r47, 23;
	mov.b32 	%f54, %r48;
	ex2.approx.ftz.f32 	%f55, %f53;
	mul.f32 	%f56, %f55, %f54;
	mul.f32 	%f236, %f236, %f56;
	mov.f32 	%f235, %f3;
$L__BB0_4:
	sub.f32 	%f57, %f3, %f235;
	mul.f32 	%f58, %f57, 0f3FB8AA3B;
	ex2.approx.f32 	%f59, %f58;
	add.f32 	%f236, %f236, %f59;
$L__BB0_5:
	setp.ge.s32 	%p3, %r109, %r39;
	@%p3 bra 	$L__BB0_9;
	mul.wide.s32 	%rd7, %r109, 4;
	add.s64 	%rd8, %rd2, %rd7;
	ld.global.f32 	%f10, [%rd8];
	setp.leu.f32 	%p4, %f10, %f235;
	@%p4 bra 	$L__BB0_8;
	sub.f32 	%f60, %f235, %f10;
	fma.rn.f32 	%f61, %f60, 0f3BBB989D, 0f3F000000;
	cvt.sat.f32.f32 	%f62, %f61;
	mov.f32 	%f63, 0f4B400001;
	mov.f32 	%f64, 0f437C0000;
	fma.rm.f32 	%f65, %f62, %f64, %f63;
	add.f32 	%f66, %f65, 0fCB40007F;
	neg.f32 	%f67, %f66;
	fma.rn.f32 	%f68, %f60, 0f3FB8AA3B, %f67;
	fma.rn.f32 	%f69, %f60, 0f32A57060, %f68;
	mov.b32 	%r49, %f65;
	shl.b32 	%r50, %r49, 23;
	mov.b32 	%f70, %r50;
	ex2.approx.ftz.f32 	%f71, %f69;
	mul.f32 	%f72, %f71, %f70;
	mul.f32 	%f236, %f236, %f72;
	mov.f32 	%f235, %f10;
$L__BB0_8:
	sub.f32 	%f73, %f10, %f235;
	mul.f32 	%f74, %f73, 0f3FB8AA3B;
	ex2.approx.f32 	%f75, %f74;
	add.f32 	%f236, %f236, %f75;
$L__BB0_9:
	setp.ge.s32 	%p5, %r108, %r39;
	@%p5 bra 	$L__BB0_13;
	mul.wide.s32 	%rd9, %r108, 4;
	add.s64 	%rd10, %rd2, %rd9;
	ld.global.f32 	%f17, [%rd10];
	setp.leu.f32 	%p6, %f17, %f235;
	@%p6 bra 	$L__BB0_12;
	sub.f32 	%f76, %f235, %f17;
	fma.rn.f32 	%f77, %f76, 0f3BBB989D, 0f3F000000;
	cvt.sat.f32.f32 	%f78, %f77;
	mov.f32 	%f79, 0f4B400001;
	mov.f32 	%f80, 0f437C0000;
	fma.rm.f32 	%f81, %f78, %f80, %f79;
	add.f32 	%f82, %f81, 0fCB40007F;
	neg.f32 	%f83, %f82;
	fma.rn.f32 	%f84, %f76, 0f3FB8AA3B, %f83;
	fma.rn.f32 	%f85, %f76, 0f32A57060, %f84;
	mov.b32 	%r51, %f81;
	shl.b32 	%r52, %r51, 23;
	mov.b32 	%f86, %r52;
	ex2.approx.ftz.f32 	%f87, %f85;
	mul.f32 	%f88, %f87, %f86;
	mul.f32 	%f236, %f236, %f88;
	mov.f32 	%f235, %f17;
$L__BB0_12:
	sub.f32 	%f89, %f17, %f235;
	mul.f32 	%f90, %f89, 0f3FB8AA3B;
	ex2.approx.f32 	%f91, %f90;
	add.f32 	%f236, %f236, %f91;
$L__BB0_13:
	setp.ge.s32 	%p7, %r107, %r39;
	@%p7 bra 	$L__BB0_17;
	mul.wide.s32 	%rd11, %r107, 4;
	add.s64 	%rd12, %rd2, %rd11;
	ld.global.f32 	%f24, [%rd12];
	setp.leu.f32 	%p8, %f24, %f235;
	@%p8 bra 	$L__BB0_16;
	sub.f32 	%f92, %f235, %f24;
	fma.rn.f32 	%f93, %f92, 0f3BBB989D, 0f3F000000;
	cvt.sat.f32.f32 	%f94, %f93;
	mov.f32 	%f95, 0f4B400001;
	mov.f32 	%f96, 0f437C0000;
	fma.rm.f32 	%f97, %f94, %f96, %f95;
	add.f32 	%f98, %f97, 0fCB40007F;
	neg.f32 	%f99, %f98;
	fma.rn.f32 	%f100, %f92, 0f3FB8AA3B, %f99;
	fma.rn.f32 	%f101, %f92, 0f32A57060, %f100;
	mov.b32 	%r53, %f97;
	shl.b32 	%r54, %r53, 23;
	mov.b32 	%f102, %r54;
	ex2.approx.ftz.f32 	%f103, %f101;
	mul.f32 	%f104, %f103, %f102;
	mul.f32 	%f236, %f236, %f104;
	mov.f32 	%f235, %f24;
$L__BB0_16:
	sub.f32 	%f105, %f24, %f235;
	mul.f32 	%f106, %f105, 0f3FB8AA3B;
	ex2.approx.f32 	%f107, %f106;
	add.f32 	%f236, %f236, %f107;
$L__BB0_17:
	add.s32 	%r110, %r110, 4;
	add.s32 	%r109, %r109, %r6;
	add.s32 	%r108, %r108, %r6;
	add.s32 	%r107, %r107, %r6;
	add.s32 	%r106, %r106, %r6;
	setp.ne.s32 	%p9, %r110, 16;
	@%p9 bra 	$L__BB0_1;
	mov.u32 	%r56, %tid.y;
	mad.lo.s32 	%r19, %r56, %r2, %r1;
	mov.u32 	%r57, %ntid.y;
	mul.lo.s32 	%r58, %r2, %r57;
	shr.u32 	%r20, %r58, 5;
	and.b32  	%r21, %r19, 31;
	// begin inline asm
	activemask.b32 %r55;
	// end inline asm
	mov.b32 	%r59, %f235;
	shfl.sync.bfly.b32	%r60|%p10, %r59, 16, 31, %r55;
	mov.b32 	%f108, %r60;
	max.f32 	%f109, %f108, %f235;
	mov.b32 	%r61, %f109;
	shfl.sync.bfly.b32	%r62|%p11, %r61, 8, 31, %r55;
	mov.b32 	%f110, %r62;
	max.f32 	%f111, %f110, %f109;
	mov.b32 	%r63, %f111;
	shfl.sync.bfly.b32	%r64|%p12, %r63, 4, 31, %r55;
	mov.b32 	%f112, %r64;
	max.f32 	%f113, %f112, %f111;
	mov.b32 	%r65, %f113;
	shfl.sync.bfly.b32	%r66|%p13, %r65, 2, 31, %r55;
	mov.b32 	%f114, %r66;
	max.f32 	%f115, %f114, %f113;
	mov.b32 	%r67, %f115;
	shfl.sync.bfly.b32	%r68|%p14, %r67, 1, 31, %r55;
	mov.b32 	%f116, %r68;
	max.f32 	%f31, %f116, %f115;
	setp.ne.s32 	%p15, %r21, 0;
	shr.u32 	%r69, %r19, 3;
	mov.u32 	%r70, _ZZ14softmax_kernelILi16EEvPKfPfiE4smem;
	add.s32 	%r22, %r70, %r69;
	@%p15 bra 	$L__BB0_20;
	st.shared.f32 	[%r22], %f31;
$L__BB0_20:
	bar.sync 	0;
	setp.gt.u32 	%p16, %r19, 31;
	shl.b32 	%r71, %r19, 2;
	add.s32 	%r23, %r70, %r71;
	@%p16 bra 	$L__BB0_24;
	setp.ge.u32 	%p17, %r19, %r20;
	mov.f32 	%f249, 0f00800000;
	@%p17 bra 	$L__BB0_23;
	ld.shared.f32 	%f249, [%r23];
$L__BB0_23:
	bar.warp.sync 	-1;
	// begin inline asm
	activemask.b32 %r73;
	// end inline asm
	mov.b32 	%r74, %f249;
	shfl.sync.bfly.b32	%r75|%p18, %r74, 16, 31, %r73;
	mov.b32 	%f118, %r75;
	max.f32 	%f119, %f118, %f249;
	mov.b32 	%r76, %f119;
	shfl.sync.bfly.b32	%r77|%p19, %r76, 8, 31, %r73;
	mov.b32 	%f120, %r77;
	max.f32 	%f121, %f120, %f119;
	mov.b32 	%r78, %f121;
	shfl.sync.bfly.b32	%r79|%p20, %r78, 4, 31, %r73;
	mov.b32 	%f122, %r79;
	max.f32 	%f123, %f122, %f121;
	mov.b32 	%r80, %f123;
	shfl.sync.bfly.b32	%r81|%p21, %r80, 2, 31, %r73;
	mov.b32 	%f124, %r81;
	max.f32 	%f125, %f124, %f123;
	mov.b32 	%r82, %f125;
	shfl.sync.bfly.b32	%r83|%p22, %r82, 1, 31, %r73;
	mov.b32 	%f126, %r83;
	max.f32 	%f127, %f126, %f125;
	st.shared.f32 	[_ZZ14softmax_kernelILi16EEvPKfPfiE4smem], %f127;
$L__BB0_24:
	bar.sync 	0;
	ld.shared.f32 	%f34, [_ZZ14softmax_kernelILi16EEvPKfPfiE4smem];
	setp.leu.f32 	%p23, %f34, %f235;
	@%p23 bra 	$L__BB0_26;
	sub.f32 	%f128, %f235, %f34;
	mul.f32 	%f129, %f128, 0f3FB8AA3B;
	ex2.approx.f32 	%f130, %f129;
	mul.f32 	%f236, %f236, %f130;
	mov.f32 	%f235, %f34;
$L__BB0_26:
	setp.ne.s32 	%p24, %r21, 0;
	// begin inline asm
	activemask.b32 %r84;
	// end inline asm
	mov.b32 	%r85, %f236;
	shfl.sync.bfly.b32	%r86|%p25, %r85, 16, 31, %r84;
	mov.b32 	%f131, %r86;
	add.f32 	%f132, %f236, %f131;
	mov.b32 	%r87, %f132;
	shfl.sync.bfly.b32	%r88|%p26, %r87, 8, 31, %r84;
	mov.b32 	%f133, %r88;
	add.f32 	%f134, %f132, %f133;
	mov.b32 	%r89, %f134;
	shfl.sync.bfly.b32	%r90|%p27, %r89, 4, 31, %r84;
	mov.b32 	%f135, %r90;
	add.f32 	%f136, %f134, %f135;
	mov.b32 	%r91, %f136;
	shfl.sync.bfly.b32	%r92|%p28, %r91, 2, 31, %r84;
	mov.b32 	%f137, %r92;
	add.f32 	%f138, %f136, %f137;
	mov.b32 	%r93, %f138;
	shfl.sync.bfly.b32	%r94|%p29, %r93, 1, 31, %r84;
	mov.b32 	%f139, %r94;
	add.f32 	%f38, %f138, %f139;
	@%p24 bra 	$L__BB0_28;
	st.shared.f32 	[%r22], %f38;
$L__BB0_28:
	setp.gt.u32 	%p30, %r19, 31;
	bar.sync 	0;
	@%p30 bra 	$L__BB0_32;
	setp.ge.u32 	%p31, %r19, %r20;
	mov.f32 	%f252, 0f00000000;
	@%p31 bra 	$L__BB0_31;
	ld.shared.f32 	%f252, [%r23];
$L__BB0_31:
	bar.warp.sync 	-1;
	// begin inline asm
	activemask.b32 %r95;
	// end inline asm
	mov.b32 	%r96, %f252;
	shfl.sync.bfly.b32	%r97|%p32, %r96, 16, 31, %r95;
	mov.b32 	%f141, %r97;
	add.f32 	%f142, %f252, %f141;
	mov.b32 	%r98, %f142;
	shfl.sync.bfly.b32	%r99|%p33, %r98, 8, 31, %r95;
	mov.b32 	%f143, %r99;
	add.f32 	%f144, %f142, %f143;
	mov.b32 	%r100, %f144;
	shfl.sync.bfly.b32	%r101|%p34, %r100, 4, 31, %r95;
	mov.b32 	%f145, %r101;
	add.f32 	%f146, %f144, %f145;
	mov.b32 	%r102, %f146;
	shfl.sync.bfly.b32	%r103|%p35, %r102, 2, 31, %r95;
	mov.b32 	%f147, %r103;
	add.f32 	%f148, %f146, %f147;
	mov.b32 	%r104, %f148;
	shfl.sync.bfly.b32	%r105|%p36, %r104, 1, 31, %r95;
	mov.b32 	%f149, %r105;
	add.f32 	%f150, %f148, %f149;
	st.shared.f32 	[_ZZ14softmax_kernelILi16EEvPKfPfiE4smem], %f150;
$L__BB0_32:
	bar.sync 	0;
	ld.shared.f32 	%f41, [_ZZ14softmax_kernelILi16EEvPKfPfiE4smem];
	setp.ge.s32 	%p37, %r3, %r39;
	@%p37 bra 	$L__BB0_34;
	mul.wide.s32 	%rd13, %r3, 4;
	add.s64 	%rd14, %rd2, %rd13;
	ld.global.f32 	%f151, [%rd14];
	sub.f32 	%f152, %f151, %f235;
	mul.f32 	%f153, %f152, 0f3FB8AA3B;
	ex2.approx.f32 	%f154, %f153;
	div.rn.f32 	%f155, %f154, %f41;
	add.s64 	%rd15, %rd1, %rd13;
	st.global.f32 	[%rd15], %f155;
$L__BB0_34:
	add.s32 	%r24, %r4, %r3;
	setp.ge.s32 	%p38, %r24, %r39;
	@%p38 bra 	$L__BB0_36;
	mul.wide.s32 	%rd16, %r24, 4;
	add.s64 	%rd17, %rd2, %rd16;
	ld.global.f32 	%f156, [%rd17];
	sub.f32 	%f157, %f156, %f235;
	mul.f32 	%f158, %f157, 0f3FB8AA3B;
	ex2.approx.f32 	%f159, %f158;
	div.rn.f32 	%f160, %f159, %f41;
	add.s64 	%rd18, %rd1, %rd16;
	st.global.f32 	[%rd18], %f160;
$L__BB0_36:
	add.s32 	%r25, %r24, %r4;
	setp.ge.s32 	%p39, %r25, %r39;
	@%p39 bra 	$L__BB0_38;
	mul.wide.s32 	%rd19, %r25, 4;
	add.s64 	%rd20, %rd2, %rd19;
	ld.global.f32 	%f161, [%rd20];
	sub.f32 	%f162, %f161, %f235;
	mul.f32 	%f163, %f162, 0f3FB8AA3B;
	ex2.approx.f32 	%f164, %f163;
	div.rn.f32 	%f165, %f164, %f41;
	add.s64 	%rd21, %rd1, %rd19;
	st.global.f32 	[%rd21], %f165;
$L__BB0_38:
	add.s32 	%r26, %r25, %r4;
	setp.ge.s32 	%p40, %r26, %r39;
	@%p40 bra 	$L__BB0_40;
	mul.wide.s32 	%rd22, %r26, 4;
	add.s64 	%rd23, %rd2, %rd22;
	ld.global.f32 	%f166, [%rd23];
	sub.f32 	%f167, %f166, %f235;
	mul.f32 	%f168, %f167, 0f3FB8AA3B;
	ex2.approx.f32 	%f169, %f168;
	div.rn.f32 	%f170, %f169, %f41;
	add.s64 	%rd24, %rd1, %rd22;
	st.global.f32 	[%rd24], %f170;
$L__BB0_40:
	add.s32 	%r27, %r26, %r4;
	setp.ge.s32 	%p41, %r27, %r39;
	@%p41 bra 	$L__BB0_42;
	mul.wide.s32 	%rd25, %r27, 4;
	add.s64 	%rd26, %rd2, %rd25;
	ld.global.f32 	%f171, [%rd26];
	sub.f32 	%f172, %f171, %f235;
	mul.f32 	%f173, %f172, 0f3FB8AA3B;
	ex2.approx.f32 	%f174, %f173;
	div.rn.f32 	%f175, %f174, %f41;
	add.s64 	%rd27, %rd1, %rd25;
	st.global.f32 	[%rd27], %f175;
$L__BB0_42:
	add.s32 	%r28, %r27, %r4;
	setp.ge.s32 	%p42, %r28, %r39;
	@%p42 bra 	$L__BB0_44;
	mul.wide.s32 	%rd28, %r28, 4;
	add.s64 	%rd29, %rd2, %rd28;
	ld.global.f32 	%f176, [%rd29];
	sub.f32 	%f177, %f176, %f235;
	mul.f32 	%f178, %f177, 0f3FB8AA3B;
	ex2.approx.f32 	%f179, %f178;
	div.rn.f32 	%f180, %f179, %f41;
	add.s64 	%rd30, %rd1, %rd28;
	st.global.f32 	[%rd30], %f180;
$L__BB0_44:
	add.s32 	%r29, %r28, %r4;
	setp.ge.s32 	%p43, %r29, %r39;
	@%p43 bra 	$L__BB0_46;
	mul.wide.s32 	%rd31, %r29, 4;
	add.s64 	%rd32, %rd2, %rd31;
	ld.global.f32 	%f181, [%rd32];
	sub.f32 	%f182, %f181, %f235;
	mul.f32 	%f183, %f182, 0f3FB8AA3B;
	ex2.approx.f32 	%f184, %f183;
	div.rn.f32 	%f185, %f184, %f41;
	add.s64 	%rd33, %rd1, %rd31;
	st.global.f32 	[%rd33], %f185;
$L__BB0_46:
	add.s32 	%r30, %r29, %r4;
	setp.ge.s32 	%p44, %r30, %r39;
	@%p44 bra 	$L__BB0_48;
	mul.wide.s32 	%rd34, %r30, 4;
	add.s64 	%rd35, %rd2, %rd34;
	ld.global.f32 	%f186, [%rd35];
	sub.f32 	%f187, %f186, %f235;
	mul.f32 	%f188, %f187, 0f3FB8AA3B;
	ex2.approx.f32 	%f189, %f188;
	div.rn.f32 	%f190, %f189, %f41;
	add.s64 	%rd36, %rd1, %rd34;
	st.global.f32 	[%rd36], %f190;
$L__BB0_48:
	add.s32 	%r31, %r30, %r4;
	setp.ge.s32 	%p45, %r31, %r39;
	@%p45 bra 	$L__BB0_50;
	mul.wide.s32 	%rd37, %r31, 4;
	add.s64 	%rd38, %rd2, %rd37;
	ld.global.f32 	%f191, [%rd38];
	sub.f32 	%f192, %f191, %f235;
	mul.f32 	%f193, %f192, 0f3FB8AA3B;
	ex2.approx.f32 	%f194, %f193;
	div.rn.f32 	%f195, %f194, %f41;
	add.s64 	%rd39, %rd1, %rd37;
	st.global.f32 	[%rd39], %f195;
$L__BB0_50:
	add.s32 	%r32, %r31, %r4;
	setp.ge.s32 	%p46, %r32, %r39;
	@%p46 bra 	$L__BB0_52;
	mul.wide.s32 	%rd40, %r32, 4;
	add.s64 	%rd41, %rd2, %rd40;
	ld.global.f32 	%f196, [%rd41];
	sub.f32 	%f197, %f196, %f235;
	mul.f32 	%f198, %f197, 0f3FB8AA3B;
	ex2.approx.f32 	%f199, %f198;
	div.rn.f32 	%f200, %f199, %f41;
	add.s64 	%rd42, %rd1, %rd40;
	st.global.f32 	[%rd42], %f200;
$L__BB0_52:
	add.s32 	%r33, %r32, %r4;
	setp.ge.s32 	%p47, %r33, %r39;
	@%p47 bra 	$L__BB0_54;
	mul.wide.s32 	%rd43, %r33, 4;
	add.s64 	%rd44, %rd2, %rd43;
	ld.global.f32 	%f201, [%rd44];
	sub.f32 	%f202, %f201, %f235;
	mul.f32 	%f203, %f202, 0f3FB8AA3B;
	ex2.approx.f32 	%f204, %f203;
	div.rn.f32 	%f205, %f204, %f41;
	add.s64 	%rd45, %rd1, %rd43;
	st.global.f32 	[%rd45], %f205;
$L__BB0_54:
	add.s32 	%r34, %r33, %r4;
	setp.ge.s32 	%p48, %r34, %r39;
	@%p48 bra 	$L__BB0_56;
	mul.wide.s32 	%rd46, %r34, 4;
	add.s64 	%rd47, %rd2, %rd46;
	ld.global.f32 	%f206, [%rd47];
	sub.f32 	%f207, %f206, %f235;
	mul.f32 	%f208, %f207, 0f3FB8AA3B;
	ex2.approx.f32 	%f209, %f208;
	div.rn.f32 	%f210, %f209, %f41;
	add.s64 	%rd48, %rd1, %rd46;
	st.global.f32 	[%rd48], %f210;
$L__BB0_56:
	add.s32 	%r35, %r34, %r4;
	setp.ge.s32 	%p49, %r35, %r39;
	@%p49 bra 	$L__BB0_58;
	mul.wide.s32 	%rd49, %r35, 4;
	add.s64 	%rd50, %rd2, %rd49;
	ld.global.f32 	%f211, [%rd50];
	sub.f32 	%f212, %f211, %f235;
	mul.f32 	%f213, %f212, 0f3FB8AA3B;
	ex2.approx.f32 	%f214, %f213;
	div.rn.f32 	%f215, %f214, %f41;
	add.s64 	%rd51, %rd1, %rd49;
	st.global.f32 	[%rd51], %f215;
$L__BB0_58:
	add.s32 	%r36, %r35, %r4;
	setp.ge.s32 	%p50, %r36, %r39;
	@%p50 bra 	$L__BB0_60;
	mul.wide.s32 	%rd52, %r36, 4;
	add.s64 	%rd53, %rd2, %rd52;
	ld.global.f32 	%f216, [%rd53];
	sub.f32 	%f217, %f216, %f235;
	mul.f32 	%f218, %f217, 0f3FB8AA3B;
	ex2.approx.f32 	%f219, %f218;
	div.rn.f32 	%f220, %f219, %f41;
	add.s64 	%rd54, %rd1, %rd52;
	st.global.f32 	[%rd54], %f220;
$L__BB0_60:
	add.s32 	%r37, %r36, %r4;
	setp.ge.s32 	%p51, %r37, %r39;
	@%p51 bra 	$L__BB0_62;
	mul.wide.s32 	%rd55, %r37, 4;
	add.s64 	%rd56, %rd2, %rd55;
	ld.global.f32 	%f221, [%rd56];
	sub.f32 	%f222, %f221, %f235;
	mul.f32 	%f223, %f222, 0f3FB8AA3B;
	ex2.approx.f32 	%f224, %f223;
	div.rn.f32 	%f225, %f224, %f41;
	add.s64 	%rd57, %rd1, %rd55;
	st.global.f32 	[%rd57], %f225;
$L__BB0_62:
	add.s32 	%r38, %r37, %r4;
	setp.ge.s32 	%p52, %r38, %r39;
	@%p52 bra 	$L__BB0_64;
	mul.wide.s32 	%rd58, %r38, 4;
	add.s64 	%rd59, %rd2, %rd58;
	ld.global.f32 	%f226, [%rd59];
	sub.f32 	%f227, %f226, %f235;
	mul.f32 	%f228, %f227, 0f3FB8AA3B;
	ex2.approx.f32 	%f229, %f228;
	div.rn.f32 	%f230, %f229, %f41;
	add.s64 	%rd60, %rd1, %rd58;
	st.global.f32 	[%rd60], %f230;
$L__BB0_64:
	ret;

}


// ===== COMPILED SASS (sm_100) =====

	.target	sm_100

	.elftype	@"ET_EXEC"


//--------------------- .note.nv.tkinfo           --------------------------
	.section	.note.nv.tkinfo,"",@"SHT_NOTE"
	.sectionflags	@"SHF_NOTE_NV_TKINFO"
	.tkinfo
        /*0018*/ 	.word	0x00000002
        /*0030*/ 	.string	""
        /*0030*/ 	.string	"ptxas"
        /*0030*/ 	.string	"Cuda compilation tools, release 13.0, V13.0.88"
        /*0030*/ 	.string	"Build cuda_13.0.r13.0/compiler.36424714_0"
        /*0030*/ 	.string	"-arch sm_100 -m 64 "



//--------------------- .note.nv.cuinfo           --------------------------
	.section	.note.nv.cuinfo,"",@"SHT_NOTE"
	.sectionflags	@"SHF_NOTE_NV_CUINFO"
        /*0018*/ 	.short	0x0002
        /*001a*/ 	.short	0x0064
        /*001c*/ 	.short	0x0082
	.zero		2


//--------------------- .nv.info                  --------------------------
	.section	.nv.info,"",@"SHT_CUDA_INFO"
	.align	4


	//----- nvinfo : EIATTR_REGCOUNT
	.align		4
        /*0000*/ 	.byte	0x04, 0x2f
        /*0002*/ 	.short	(.L_2 - .L_1)
	.align		4
.L_1:
        /*0004*/ 	.word	index@(_Z14softmax_kernelILi16EEvPKfPfi)
        /*0008*/ 	.word	0x00000018


	//----- nvinfo : EIATTR_FRAME_SIZE
	.align		4
.L_2:
        /*000c*/ 	.byte	0x04, 0x11
        /*000e*/ 	.short	(.L_4 - .L_3)
	.align		4
.L_3:
        /*0010*/ 	.word	index@($__internal_0_$__cuda_sm3x_div_rn_noftz_f32_slowpath)
        /*0014*/ 	.word	0x00000000


	//----- nvinfo : EIATTR_FRAME_SIZE
	.align		4
.L_4:
        /*0018*/ 	.byte	0x04, 0x11
        /*001a*/ 	.short	(.L_6 - .L_5)
	.align		4
.L_5:
        /*001c*/ 	.word	index@(_Z14softmax_kernelILi16EEvPKfPfi)
        /*0020*/ 	.word	0x00000000


	//----- nvinfo : EIATTR_MIN_STACK_SIZE
	.align		4
.L_6:
        /*0024*/ 	.byte	0x04, 0x12
        /*0026*/ 	.short	(.L_8 - .L_7)
	.align		4
.L_7:
        /*0028*/ 	.word	index@(_Z14softmax_kernelILi16EEvPKfPfi)
        /*002c*/ 	.word	0x00000000
.L_8:


//--------------------- .nv.compat                --------------------------
	.section	.nv.compat,"",@"SHT_CUDA_COMPAT_INFO"
	.align	4
        /*0000*/ 	.byte	0x02, 0x09, 0x00, 0x00, 0x02, 0x02, 0x01, 0x00, 0x02, 0x05, 0x05, 0x00, 0x03, 0x07, 0x01, 0x01
        /*0010*/ 	.byte	0x02, 0x03, 0x00, 0x00, 0x02, 0x06, 0x01, 0x00, 0x04, 0x0b, 0x08, 0x00, 0x01, 0x00, 0x00, 0x00
        /*0020*/ 	.byte	0x00, 0x00, 0x00, 0x00


//--------------------- .nv.info._Z14softmax_kernelILi16EEvPKfPfi --------------------------
	.section	.nv.info._Z14softmax_kernelILi16EEvPKfPfi,"",@"SHT_CUDA_INFO"
	.sectionflags	@""
	.align	4


	//----- nvinfo : EIATTR_CUDA_API_VERSION
	.align		4
        /*0000*/ 	.byte	0x04, 0x37
        /*0002*/ 	.short	(.L_10 - .L_9)
.L_9:
        /*0004*/ 	.word	0x00000082


	//----- nvinfo : EIATTR_KPARAM_INFO
	.align		4
.L_10:
        /*0008*/ 	.byte	0x04, 0x17
        /*000a*/ 	.short	(.L_12 - .L_11)
.L_11:
        /*000c*/ 	.word	0x00000000
        /*0010*/ 	.short	0x0002
        /*0012*/ 	.short	0x0010
        /*0014*/ 	.byte	0x00, 0xf0, 0x11, 0x00


	//----- nvinfo : EIATTR_KPARAM_INFO
	.align		4
.L_12:
        /*0018*/ 	.byte	0x04, 0x17
        /*001a*/ 	.short	(.L_14 - .L_13)
.L_13:
        /*001c*/ 	.word	0x00000000
        /*0020*/ 	.short	0x0001
        /*0022*/ 	.short	0x0008
        /*0024*/ 	.byte	0x00, 0xf5, 0x21, 0x00


	//----- nvinfo : EIATTR_KPARAM_INFO
	.align		4
.L_14:
        /*0028*/ 	.byte	0x04, 0x17
        /*002a*/ 	.short	(.L_16 - .L_15)
.L_15:
        /*002c*/ 	.word	0x00000000
        /*0030*/ 	.short	0x0000
        /*0032*/ 	.short	0x0000
        /*0034*/ 	.byte	0x00, 0xf5, 0x21, 0x00


	//----- nvinfo : EIATTR_SPARSE_MMA_MASK
	.align		4
.L_16:
        /*0038*/ 	.byte	0x03, 0x50
        /*003a*/ 	.short	0x0000


	//----- nvinfo : EIATTR_MAXREG_COUNT
	.align		4
        /*003c*/ 	.byte	0x03, 0x1b
        /*003e*/ 	.short	0x00ff


	//----- nvinfo : EIATTR_NUM_BARRIERS
	.align		4
        /*0040*/ 	.byte	0x02, 0x4c
        /*0042*/ 	.byte	0x01
	.zero		1


	//----- nvinfo : EIATTR_MERCURY_ISA_VERSION
	.align		4
        /*0044*/ 	.byte	0x03, 0x5f
        /*0046*/ 	.short	0x0101


	//----- nvinfo : EIATTR_COOP_GROUP_MASK_REGIDS
	.align		4
        /*0048*/ 	.byte	0x04, 0x29
        /*004a*/ 	.short	(.L_18 - .L_17)


	//   ....[0]....
.L_17:
        /*004c*/ 	.word	0x0500000b


	//   ....[1]....
        /*0050*/ 	.word	0x0500000b


	//   ....[2]....
        /*0054*/ 	.word	0x0500000b


	//   ....[3]....
        /*0058*/ 	.word	0x0500000b


	//   ....[4]....
        /*005c*/ 	.word	0x0500000b


	//   ....[5]....
        /*0060*/ 	.word	0xffffffff


	//   ....[6]....
        /*0064*/ 	.word	0x0500000b


	//   ....[7]....
        /*0068*/ 	.word	0x0500000b


	//   ....[8]....
        /*006c*/ 	.word	0x0500000b


	//   ....[9]....
        /*0070*/ 	.word	0x0500000b


	//   ....[10]....
        /*0074*/ 	.word	0x0500000b


	//   ....[11]....
        /*0078*/ 	.word	0x0500000f


	//   ....[12]....
        /*007c*/ 	.word	0x0500000f


	//   ....[13]....
        /*0080*/ 	.word	0x0500000f


	//   ....[14]....
        /*0084*/ 	.word	0x0500000f


	//   ....[15]....
        /*0088*/ 	.word	0x0500000f


	//   ....[16]....
        /*008c*/ 	.word	0xffffffff


	//   ....[17]....
        /*0090*/ 	.word	0x05000003


	//   ....[18]....
        /*0094*/ 	.word	0x05000003


	//   ....[19]....
        /*0098*/ 	.word	0x05000003


	//   ....[20]....
        /*009c*/ 	.word	0x05000003


	//   ....[21]....
        /*00a0*/ 	.word	0x05000003


	//----- nvinfo : EIATTR_COOP_GROUP_INSTR_OFFSETS
	.align		4
.L_18:
        /*00a4*/ 	.byte	0x04, 0x28
        /*00a6*/ 	.short	(.L_20 - .L_19)


	//   ....[0]....
.L_19:
        /*00a8*/ 	.word	0x00000970


	//   ....[1]....
        /*00ac*/ 	.word	0x000009e0


	//   ....[2]....
        /*00b0*/ 	.word	0x00000a20


	//   ....[3]....
        /*00b4*/ 	.word	0x00000a40


	//   ....[4]....
        /*00b8*/ 	.word	0x00000a70


	//   ....[5]....
        /*00bc*/ 	.word	0x00000b00


	//   ....[6]....
        /*00c0*/ 	.word	0x00000b20


	//   ....[7]....
        /*00c4*/ 	.word	0x00000b40


	//   ....[8]....
        /*00c8*/ 	.word	0x00000b60


	//   ....[9]....
        /*00cc*/ 	.word	0x00000b80


	//   ....[10]....
        /*00d0*/ 	.word	0x00000ba0


	//   ....[11]....
        /*00d4*/ 	.word	0x00000cd0


	//   ....[12]....
        /*00d8*/ 	.word	0x00000cf0


	//   ....[13]....
        /*00dc*/ 	.word	0x00000d10


	//   ....[14]....
        /*00e0*/ 	.word	0x00000d30


	//   ....[15]....
        /*00e4*/ 	.word	0x00000d50


	//   ....[16]....
        /*00e8*/ 	.word	0x00000dd0


	//   ....[17]....
        /*00ec*/ 	.word	0x00000df0


	//   ....[18]....
        /*00f0*/ 	.word	0x00000e10


	//   ....[19]....
        /*00f4*/ 	.word	0x00000e30


	//   ....[20]....
        /*00f8*/ 	.word	0x00000e50


	//   ....[21]....
        /*00fc*/ 	.word	0x00000e70


	//----- nvinfo : EIATTR_VRC_CTA_INIT_COUNT
	.align		4
.L_20:
        /*0100*/ 	.byte	0x02, 0x4a
	.zero		1
	.zero		1


	//----- nvinfo : EIATTR_EXIT_INSTR_OFFSETS
	.align		4
        /*0104*/ 	.byte	0x04, 0x1c
        /*0106*/ 	.short	(.L_22 - .L_21)


	//   ....[0]....
.L_21:
        /*0108*/ 	.word	0x00002be0


	//   ....[1]....
        /*010c*/ 	.word	0x00002d90


	//----- nvinfo : EIATTR_CRS_STACK_SIZE
	.align		4
.L_22:
        /*0110*/ 	.byte	0x04, 0x1e
        /*0112*/ 	.short	(.L_24 - .L_23)
.L_23:
        /*0114*/ 	.word	0x00000000


	//----- nvinfo : EIATTR_CBANK_PARAM_SIZE
	.align		4
.L_24:
        /*0118*/ 	.byte	0x03, 0x19
        /*011a*/ 	.short	0x0014


	//----- nvinfo : EIATTR_PARAM_CBANK
	.align		4
        /*011c*/ 	.byte	0x04, 0x0a
        /*011e*/ 	.short	(.L_26 - .L_25)
	.align		4
.L_25:
        /*0120*/ 	.word	index@(.nv.constant0._Z14softmax_kernelILi16EEvPKfPfi)
        /*0124*/ 	.short	0x0380
        /*0126*/ 	.short	0x0014


	//----- nvinfo : EIATTR_SW_WAR
	.align		4
.L_26:
        /*0128*/ 	.byte	0x04, 0x36
        /*012a*/ 	.short	(.L_28 - .L_27)
.L_27:
        /*012c*/ 	.word	0x00000008
.L_28:


//--------------------- .nv.callgraph             --------------------------
	.section	.nv.callgraph,"",@"SHT_CUDA_CALLGRAPH"
	.align	4
	.sectionentsize	8
	.align		4
        /*0000*/ 	.word	0x00000000
	.align		4
        /*0004*/ 	.word	0xffffffff
	.align		4
        /*0008*/ 	.word	0x00000000
	.align		4
        /*000c*/ 	.word	0xfffffffe
	.align		4
        /*0010*/ 	.word	0x00000000
	.align		4
        /*0014*/ 	.word	0xfffffffd
	.align		4
        /*0018*/ 	.word	0x00000000
	.align		4
        /*001c*/ 	.word	0xfffffffc


//--------------------- .nv.constant4             --------------------------
	.section	.nv.constant4,"a",@progbits
	.align	8
	.align		8
.nv.constant4:
        /*0000*/ 	.dword	_ZN31_INTERNAL_ec1e421e_4_k_cu_solve4cuda3std6ranges3__45__cpo4swapE


//--------------------- .text._Z14softmax_kernelILi16EEvPKfPfi --------------------------
	.section	.text._Z14softmax_kernelILi16EEvPKfPfi,"ax",@progbits
	.align	128
        .global         _Z14softmax_kernelILi16EEvPKfPfi
        .type           _Z14softmax_kernelILi16EEvPKfPfi,@function
        .size           _Z14softmax_kernelILi16EEvPKfPfi,(.L_x_93 - _Z14softmax_kernelILi16EEvPKfPfi)
        .other          _Z14softmax_kernelILi16EEvPKfPfi,@"STO_CUDA_ENTRY STV_DEFAULT"
_Z14softmax_kernelILi16EEvPKfPfi:
.text._Z14softmax_kernelILi16EEvPKfPfi:
[----:B------:R-:W-:Y:S01]  /*0000*/  LDC R1, c[0x0][0x37c] ;  /* 0x0000df00ff017b82 */ /* 0x000fe20000000800 */
[----:B------:R-:W0:Y:S01]  /*0010*/  S2R R3, SR_TID.X ;  /* 0x0000000000037919 */ /* 0x000e220000002100 */
[----:B------:R-:W1:Y:S06]  /*0020*/  LDCU UR6, c[0x0][0x360] ;  /* 0x00006c00ff0677ac */ /* 0x000e6c0008000800 */
[----:B------:R-:W1:Y:S01]  /*0030*/  LDC R5, c[0x0][0x370] ;  /* 0x0000dc00ff057b82 */ /* 0x000e620000000800 */
[----:B------:R-:W-:Y:S01]  /*0040*/  HFMA2 R4, -RZ, RZ, 7.62939453125e-06, 0 ;  /* 0x00800000ff047431 */ /* 0x000fe200000001ff */
[----:B------:R-:W0:Y:S01]  /*0050*/  S2R R12, SR_CTAID.X ;  /* 0x00000000000c7919 */ /* 0x000e220000002500 */
[----:B------:R-:W-:Y:S01]  /*0060*/  MOV R0, RZ ;  /* 0x000000ff00007202 */ /* 0x000fe20000000f00 */
[----:B------:R-:W2:Y:S04]  /*0070*/  LDCU.64 UR8, c[0x0][0x358] ;  /* 0x00006b00ff0877ac */ /* 0x000ea80008000a00 */
[----:B------:R-:W3:Y:S01]  /*0080*/  LDC.64 R6, c[0x0][0x380] ;  /* 0x0000e000ff067b82 */ /* 0x000ee20000000a00 */
[----:B------:R-:W4:Y:S01]  /*0090*/  LDCU UR10, c[0x0][0x390] ;  /* 0x00007200ff0a77ac */ /* 0x000f220008000800 */
[----:B------:R-:W-:Y:S01]  /*00a0*/  UMOV UR4, URZ ;  /* 0x000000ff00047c82 */ /* 0x000fe20008000000 */
[----:B-1----:R-:W-:-:S02]  /*00b0*/  IMAD R2, R5, UR6, RZ ;  /* 0x0000000605027c24 */ /* 0x002fc4000f8e02ff */
[C-C-:B0-----:R-:W-:Y:S01]  /*00c0*/  IMAD R9, R12.reuse, UR6, R3.reuse ;  /* 0x000000060c097c24 */ /* 0x141fe2000f8e0203 */
[----:B------:R-:W-:Y:S02]  /*00d0*/  IADD3 R8, PT, PT, R12, R5, RZ ;  /* 0x000000050c087210 */ /* 0x000fe40007ffe0ff */
[C---:B------:R-:W-:Y:S01]  /*00e0*/  LEA R10, R5.reuse, R12, 0x1 ;  /* 0x0000000c050a7211 */ /* 0x040fe200078e08ff */
[----:B------:R-:W-:Y:S01]  /*00f0*/  IMAD R12, R5, 0x3, R12 ;  /* 0x00000003050c7824 */ /* 0x000fe200078e020c */
[----:B------:R-:W-:Y:S01]  /*0100*/  MOV R5, R9 ;  /* 0x0000000900057202 */ /* 0x000fe20000000f00 */
[--C-:B------:R-:W-:Y:S02]  /*0110*/  IMAD R11, R8, UR6, R3.reuse ;  /* 0x00000006080b7c24 */ /* 0x100fe4000f8e0203 */
[--C-:B------:R-:W-:Y:S02]  /*0120*/  IMAD R13, R10, UR6, R3.reuse ;  /* 0x000000060a0d7c24 */ /* 0x100fe4000f8e0203 */
[----:B--234-:R-:W-:-:S07]  /*0130*/  IMAD R15, R12, UR6, R3 ;  /* 0x000000060c0f7c24 */ /* 0x01cfce000f8e0203 */
.L_x_16:
[----:B------:R-:W-:Y:S01]  /*0140*/  ISETP.GE.AND P0, PT, R5, UR10, PT ;  /* 0x0000000a05007c0c */ /* 0x000fe2000bf06270 */
[----:B------:R-:W-:Y:S01]  /*0150*/  UIADD3 UR4, UPT, UPT, UR4, 0x4, URZ ;  /* 0x0000000404047890 */ /* 0x000fe2000fffe0ff */
[----:B------:R-:W-:Y:S03]  /*0160*/  BSSY.RECONVERGENT B0, `(.L_x_0) ;  /* 0x000001d000007945 */ /* 0x000fe60003800200 */
[----:B------:R-:W-:-:S08]  /*0170*/  UISETP.NE.AND UP0, UPT, UR4, 0x10, UPT ;  /* 0x000000100400788c */ /* 0x000fd0000bf05270 */
[----:B------:R-:W-:Y:S05]  /*0180*/  @P0 BRA `(.L_x_1) ;  /* 0x0000000000680947 */ /* 0x000fea0003800000 */
[----:B------:R-:W-:-:S05]  /*0190*/  IMAD.WIDE R16, R5, 0x4, R6 ;  /* 0x0000000405107825 */ /* 0x000fca00078e0206 */
[----:B------:R-:W2:Y:S01]  /*01a0*/  LDG.E R21, desc[UR8][R16.64] ;  /* 0x0000000810157981 */ /* 0x000ea2000c1e1900 */
[----:B------:R-:W-:Y:S01]  /*01b0*/  BSSY.RECONVERGENT B1, `(.L_x_2) ;  /* 0x0000010000017945 */ /* 0x000fe20003800200 */
[----:B--2---:R-:W-:-:S13]  /*01c0*/  FSETP.GT.AND P0, PT, R21, R4, PT ;  /* 0x000000041500720b */ /* 0x004fda0003f04000 */
[----:B------:R-:W-:Y:S05]  /*01d0*/  @!P0 BRA `(.L_x_3) ;  /* 0x0000000000348947 */ /* 0x000fea0003800000 */
[----:B------:R-:W-:Y:S02]  /*01e0*/  HFMA2 R17, -RZ, RZ, 0.96630859375, -0.0022525787353515625 ;  /* 0x3bbb989dff117431 */ /* 0x000fe400000001ff */
[----:B------:R-:W-:Y:S01]  /*01f0*/  FADD R4, R4, -R21 ;  /* 0x8000001504047221 */ /* 0x000fe20000000000 */
[----:B------:R-:W-:-:S03]  /*0200*/  MOV R19, 0x437c0000 ;  /* 0x437c000000137802 */ /* 0x000fc60000000f00 */
[----:B------:R-:W-:-:S04]  /*0210*/  FFMA.SAT R8, R4, R17, 0.5 ;  /* 0x3f00000004087423 */ /* 0x000fc80000002011 */
[----:B------:R-:W-:-:S04]  /*0220*/  FFMA.RM R8, R8, R19, 12582913 ;  /* 0x4b40000108087423 */ /* 0x000fc80000004013 */
[C---:B------:R-:W-:Y:S01]  /*0230*/  FADD R17, R8.reuse, -12583039 ;  /* 0xcb40007f08117421 */ /* 0x040fe20000000000 */
[----:B------:R-:W-:-:S03]  /*0240*/  SHF.L.U32 R8, R8, 0x17, RZ ;  /* 0x0000001708087819 */ /* 0x000fc600000006ff */
[----:B------:R-:W-:-:S04]  /*0250*/  FFMA R17, R4, 1.4426950216293334961, -R17 ;  /* 0x3fb8aa3b04117823 */ /* 0x000fc80000000811 */
[----:B------:R-:W-:Y:S01]  /*0260*/  FFMA R17, R4, 1.925963033500011079e-08, R17 ;  /* 0x32a5706004117823 */ /* 0x000fe20000000011 */
[----:B------:R-:W-:-:S05]  /*0270*/  MOV R4, R21 ;  /* 0x0000001500047202 */ /* 0x000fca0000000f00 */
[----:B------:R-:W0:Y:S02]  /*0280*/  MUFU.EX2 R17, R17 ;  /* 0x0000001100117308 */ /* 0x000e240000000800 */
[----:B0-----:R-:W-:-:S04]  /*0290*/  FMUL R19, R8, R17 ;  /* 0x0000001108137220 */ /* 0x001fc80000400000 */
[----:B------:R-:W-:-:S07]  /*02a0*/  FMUL R0, R0, R19 ;  /* 0x0000001300007220 */ /* 0x000fce0000400000 */
.L_x_3:
[----:B------:R-:W-:Y:S05]  /*02b0*/  BSYNC.RECONVERGENT B1 ;  /* 0x0000000000017941 */ /* 0x000fea0003800200 */
.L_x_2:
[----:B------:R-:W-:-:S04]  /*02c0*/  FADD R8, -R4, R21 ;  /* 0x0000001504087221 */ /* 0x000fc80000000100 */
[----:B------:R-:W-:-:S05]  /*02d0*/  FMUL R8, R8, 1.4426950216293334961 ;  /* 0x3fb8aa3b08087820 */ /* 0x000fca0000400000 */
[----:B------:R-:W-:-:S13]  /*02e0*/  FSETP.GEU.AND P0, PT, R8, -126, PT ;  /* 0xc2fc00000800780b */ /* 0x000fda0003f0e000 */
[----:B------:R-:W-:-:S04]  /*02f0*/  @!P0 FMUL R8, R8, 0.5 ;  /* 0x3f00000008088820 */ /* 0x000fc80000400000 */
[----:B------:R-:W0:Y:S02]  /*0300*/  MUFU.EX2 R17, R8 ;  /* 0x0000000800117308 */ /* 0x000e240000000800 */
[----:B0-----:R-:W-:-:S04]  /*0310*/  @!P0 FMUL R17, R17, R17 ;  /* 0x0000001111118220 */ /* 0x001fc80000400000 */
[----:B------:R-:W-:-:S07]  /*0320*/  FADD R0, R17, R0 ;  /* 0x0000000011007221 */ /* 0x000fce0000000000 */
.L_x_1:
[----:B------:R-:W-:Y:S05]  /*0330*/  BSYNC.RECONVERGENT B0 ;  /* 0x0000000000007941 */ /* 0x000fea0003800200 */
.L_x_0:
[----:B------:R-:W-:Y:S01]  /*0340*/  ISETP.GE.AND P0, PT, R11, UR10, PT ;  /* 0x0000000a0b007c0c */ /* 0x000fe2000bf06270 */
[----:B------:R-:W-:-:S12]  /*0350*/  BSSY.RECONVERGENT B0, `(.L_x_4) ;  /* 0x000001c000007945 */ /* 0x000fd80003800200 */
        /* <DEDUP_REMOVED lines=19> */
.L_x_7:
[----:B------:R-:W-:Y:S05]  /*0490*/  BSYNC.RECONVERGENT B1 ;  /* 0x0000000000017941 */ /* 0x000fea0003800200 */
.L_x_6:
[----:B------:R-:W-:-:S04]  /*04a0*/  FADD R8, -R4, R21 ;  /* 0x0000001504087221 */ /* 0x000fc80000000100 */
[----:B------:R-:W-:-:S05]  /*04b0*/  FMUL R8, R8, 1.4426950216293334961 ;  /* 0x3fb8aa3b08087820 */ /* 0x000fca0000400000 */
[----:B------:R-:W-:-:S13]  /*04c0*/  FSETP.GEU.AND P0, PT, R8, -126, PT ;  /* 0xc2fc00000800780b */ /* 0x000fda0003f0e000 */
[----:B------:R-:W-:-:S04]  /*04d0*/  @!P0 FMUL R8, R8, 0.5 ;  /* 0x3f00000008088820 */ /* 0x000fc80000400000 */
[----:B------:R-:W0:Y:S02]  /*04e0*/  MUFU.EX2 R17, R8 ;  /* 0x0000000800117308 */ /* 0x000e240000000800 */
[----:B0-----:R-:W-:-:S04]  /*04f0*/  @!P0 FMUL R17, R17, R17 ;  /* 0x0000001111118220 */ /* 0x001fc80000400000 */
[----:B------:R-:W-:-:S07]  /*0500*/  FADD R0, R17, R0 ;  /* 0x0000000011007221 */ /* 0x000fce0000000000 */
.L_x_5:
[----:B------:R-:W-:Y:S05]  /*0510*/  BSYNC.RECONVERGENT B0 ;  /* 0x0000000000007941 */ /* 0x000fea0003800200 */
.L_x_4:
        /* <DEDUP_REMOVED lines=21> */
.L_x_11:
[----:B------:R-:W-:Y:S05]  /*0670*/  BSYNC.RECONVERGENT B1 ;  /* 0x0000000000017941 */ /* 0x000fea0003800200 */
.L_x_10:
[----:B------:R-:W-:-:S04]  /*0680*/  FADD R8, -R4, R21 ;  /* 0x0000001504087221 */ /* 0x000fc80000000100 */
[----:B------:R-:W-:-:S05]  /*0690*/  FMUL R8, R8, 1.4426950216293334961 ;  /* 0x3fb8aa3b08087820 */ /* 0x000fca0000400000 */
[----:B------:R-:W-:-:S13]  /*06a0*/  FSETP.GEU.AND P0, PT, R8, -126, PT ;  /* 0xc2fc00000800780b */ /* 0x000fda0003f0e000 */
[----:B------:R-:W-:-:S04]  /*06b0*/  @!P0 FMUL R8, R8, 0.5 ;  /* 0x3f00000008088820 */ /* 0x000fc80000400000 */
[----:B------:R-:W0:Y:S02]  /*06c0*/  MUFU.EX2 R17, R8 ;  /* 0x0000000800117308 */ /* 0x000e240000000800 */
[----:B0-----:R-:W-:-:S04]  /*06d0*/  @!P0 FMUL R17, R17, R17 ;  /* 0x0000001111118220 */ /* 0x001fc80000400000 */
[----:B------:R-:W-:-:S07]  /*06e0*/  FADD R0, R17, R0 ;  /* 0x0000000011007221 */ /* 0x000fce0000000000 */
.L_x_9:
[----:B------:R-:W-:Y:S05]  /*06f0*/  BSYNC.RECONVERGENT B0 ;  /* 0x0000000000007941 */ /* 0x000fea0003800200 */
.L_x_8:
        /* <DEDUP_REMOVED lines=21> */
.L_x_15:
[----:B------:R-:W-:Y:S05]  /*0850*/  BSYNC.RECONVERGENT B1 ;  /* 0x0000000000017941 */ /* 0x000fea0003800200 */
.L_x_14:
[----:B------:R-:W-:-:S04]  /*0860*/  FADD R8, -R4, R21 ;  /* 0x0000001504087221 */ /* 0x000fc80000000100 */
[----:B------:R-:W-:-:S05]  /*0870*/  FMUL R8, R8, 1.4426950216293334961 ;  /* 0x3fb8aa3b08087820 */ /* 0x000fca0000400000 */
[----:B------:R-:W-:-:S13]  /*0880*/  FSETP.GEU.AND P0, PT, R8, -126, PT ;  /* 0xc2fc00000800780b */ /* 0x000fda0003f0e000 */
[----:B------:R-:W-:-:S04]  /*0890*/  @!P0 FMUL R8, R8, 0.5 ;  /* 0x3f00000008088820 */ /* 0x000fc80000400000 */
[----:B------:R-:W0:Y:S02]  /*08a0*/  MUFU.EX2 R17, R8 ;  /* 0x0000000800117308 */ /* 0x000e240000000800 */
[----:B0-----:R-:W-:-:S04]  /*08b0*/  @!P0 FMUL R17, R17, R17 ;  /* 0x0000001111118220 */ /* 0x001fc80000400000 */
[----:B------:R-:W-:-:S07]  /*08c0*/  FADD R0, R17, R0 ;  /* 0x0000000011007221 */ /* 0x000fce0000000000 */
.L_x_13:
[----:B------:R-:W-:Y:S05]  /*08d0*/  BSYNC.RECONVERGENT B0 ;  /* 0x0000000000007941 */ /* 0x000fea0003800200 */
.L_x_12:
[C---:B------:R-:W-:Y:S02]  /*08e0*/  LEA R11, R2.reuse, R11, 0x2 ;  /* 0x0000000b020b7211 */ /* 0x040fe400078e10ff */
[C---:B------:R-:W-:Y:S02]  /*08f0*/  LEA R13, R2.reuse, R13, 0x2 ;  /* 0x0000000d020d7211 */ /* 0x040fe400078e10ff */
[C---:B------:R-:W-:Y:S02]  /*0900*/  LEA R15, R2.reuse, R15, 0x2 ;  /* 0x0000000f020f7211 */ /* 0x040fe400078e10ff */
[----:B------:R-:W-:Y:S01]  /*0910*/  LEA R5, R2, R5, 0x2 ;  /* 0x0000000502057211 */ /* 0x000fe200078e10ff */
[----:B------:R-:W-:Y:S06]  /*0920*/  BRA.U UP0, `(.L_x_16) ;  /* 0xfffffff900047547 */ /* 0x000fec000b83ffff */
[----:B------:R-:W-:Y:S01]  /*0930*/  VOTE.ANY R11, PT, PT ;  /* 0x00000000000b7806 */ /* 0x000fe200038e0100 */
[----:B------:R-:W0:Y:S01]  /*0940*/  S2R R14, SR_TID.Y ;  /* 0x00000000000e7919 */ /* 0x000e220000002200 */
[----:B------:R-:W1:Y:S01]  /*0950*/  S2UR UR5, SR_CgaCtaId ;  /* 0x00000000000579c3 */ /* 0x000e620000008800 */
[----:B------:R-:W2:Y:S01]  /*0960*/  LDCU UR7, c[0x0][0x364] ;  /* 0x00006c80ff0777ac */ /* 0x000ea20008000800 */
[----:B------:R-:W3:Y:S01]  /*0970*/  SHFL.BFLY PT, R5, R4, 0x10, 0x1f ;  /* 0x0e001f0004057f89 */ /* 0x000ee200000e0000 */
[----:B------:R-:W-:Y:S02]  /*0980*/  UMOV UR4, 0x400 ;  /* 0x0000040000047882 */ /* 0x000fe40000000000 */
[----:B-1----:R-:W-:Y:S02]  /*0990*/  ULEA UR5, UR5, UR4, 0x18 ;  /* 0x0000000405057291 */ /* 0x002fe4000f8ec0ff */
[----:B--2---:R-:W-:Y:S01]  /*09a0*/  UIMAD UR4, UR6, UR7, URZ ;  /* 0x00000007060472a4 */ /* 0x004fe2000f8e02ff */
[----:B---3--:R-:W-:-:S03]  /*09b0*/  FMNMX R6, R4, R5, !PT ;  /* 0x0000000504067209 */ /* 0x008fc60007800000 */
[----:B------:R-:W-:Y:S01]  /*09c0*/  USHF.R.U32.HI UR4, URZ, 0x5, UR4 ;  /* 0x00000005ff047899 */ /* 0x000fe20008011604 */
[----:B0-----:R-:W-:Y:S01]  /*09d0*/  IMAD R3, R14, UR6, R3 ;  /* 0x000000060e037c24 */ /* 0x001fe2000f8e0203 */
[----:B------:R-:W0:Y:S04]  /*09e0*/  SHFL.BFLY PT, R5, R6, 0x8, 0x1f ;  /* 0x0d001f0006057f89 */ /* 0x000e2800000e0000 */
[C---:B------:R-:W-:Y:S02]  /*09f0*/  ISETP.GT.U32.AND P1, PT, R3.reuse, 0x1f, PT ;  /* 0x0000001f0300780c */ /* 0x040fe40003f24070 */
[----:B0-----:R-:W-:Y:S02]  /*0a00*/  FMNMX R8, R6, R5, !PT ;  /* 0x0000000506087209 */ /* 0x001fe40007800000 */
[----:B------:R-:W-:-:S03]  /*0a10*/  LEA R6, R3, UR5, 0x2 ;  /* 0x0000000503067c11 */ /* 0x000fc6000f8e10ff */
[----:B------:R-:W0:Y:S02]  /*0a20*/  SHFL.BFLY PT, R5, R8, 0x4, 0x1f ;  /* 0x0c801f0008057f89 */ /* 0x000e2400000e0000 */
[----:B0-----:R-:W-:-:S05]  /*0a30*/  FMNMX R10, R8, R5, !PT ;  /* 0x00000005080a7209 */ /* 0x001fca0007800000 */
[----:B------:R-:W0:Y:S02]  /*0a40*/  SHFL.BFLY PT, R5, R10, 0x2, 0x1f ;  /* 0x0c401f000a057f89 */ /* 0x000e2400000e0000 */
[----:B0-----:R-:W-:Y:S02]  /*0a50*/  FMNMX R12, R10, R5, !PT ;  /* 0x000000050a0c7209 */ /* 0x001fe40007800000 */
[----:B------:R-:W-:-:S03]  /*0a60*/  LOP3.LUT P0, R5, R3, 0x1f, RZ, 0xc0, !PT ;  /* 0x0000001f03057812 */ /* 0x000fc6000780c0ff */
[----:B------:R-:W0:Y:S02]  /*0a70*/  SHFL.BFLY PT, R7, R12, 0x1, 0x1f ;  /* 0x0c201f000c077f89 */ /* 0x000e2400000e0000 */
[----:B0-----:R-:W-:Y:S02]  /*0a80*/  FMNMX R8, R12, R7, !PT ;  /* 0x000000070c087209 */ /* 0x001fe40007800000 */
[----:B------:R-:W-:-:S06]  /*0a90*/  LEA.HI R7, R3, UR5, RZ, 0x1d ;  /* 0x0000000503077c11 */ /* 0x000fcc000f8fe8ff */
[----:B------:R0:W-:Y:S01]  /*0aa0*/  @!P0 STS [R7], R8 ;  /* 0x0000000807008388 */ /* 0x0001e20000000800 */
[----:B------:R-:W-:Y:S06]  /*0ab0*/  BAR.SYNC.DEFER_BLOCKING 0x0 ;  /* 0x0000000000007b1d */ /* 0x000fec0000010000 */
[----:B------:R-:W-:Y:S05]  /*0ac0*/  @P1 BRA `(.L_x_17) ;  /* 0x0000000000401947 */ /* 0x000fea0003800000 */
[----:B------:R-:W-:Y:S01]  /*0ad0*/  ISETP.GE.U32.AND P0, PT, R3, UR4, PT ;  /* 0x0000000403007c0c */ /* 0x000fe2000bf06070 */
[----:B0-----:R-:W-:-:S12]  /*0ae0*/  HFMA2 R8, -RZ, RZ, 7.62939453125e-06, 0 ;  /* 0x00800000ff087431 */ /* 0x001fd800000001ff */
[----:B------:R-:W0:Y:S01]  /*0af0*/  @!P0 LDS R8, [R6] ;  /* 0x0000000006088984 */ /* 0x000e220000000800 */
[----:B------:R-:W-:Y:S05]  /*0b00*/  WARPSYNC.ALL ;  /* 0x0000000000007948 */ /* 0x000fea0003800000 */
[----:B------:R-:W-:Y:S01]  /*0b10*/  VOTE.ANY R11, PT, PT ;  /* 0x00000000000b7806 */ /* 0x000fe200038e0100 */
[----:B0-----:R-:W0:Y:S02]  /*0b20*/  SHFL.BFLY PT, R13, R8, 0x10, 0x1f ;  /* 0x0e001f00080d7f89 */ /* 0x001e2400000e0000 */
[----:B0-----:R-:W-:-:S05]  /*0b30*/  FMNMX R10, R13, R8, !PT ;  /* 0x000000080d0a7209 */ /* 0x001fca0007800000 */
[----:B------:R-:W0:Y:S02]  /*0b40*/  SHFL.BFLY PT, R13, R10, 0x8, 0x1f ;  /* 0x0d001f000a0d7f89 */ /* 0x000e2400000e0000 */
[----:B0-----:R-:W-:-:S05]  /*0b50*/  FMNMX R12, R10, R13, !PT ;  /* 0x0000000d0a0c7209 */ /* 0x001fca0007800000 */
[----:B------:R-:W0:Y:S02]  /*0b60*/  SHFL.BFLY PT, R13, R12, 0x4, 0x1f ;  /* 0x0c801f000c0d7f89 */ /* 0x000e2400000e0000 */
[----:B0-----:R-:W-:-:S05]  /*0b70*/  FMNMX R14, R12, R13, !PT ;  /* 0x0000000d0c0e7209 */ /* 0x001fca0007800000 */
[----:B------:R-:W0:Y:S02]  /*0b80*/  SHFL.BFLY PT, R13, R14, 0x2, 0x1f ;  /* 0x0c401f000e0d7f89 */ /* 0x000e2400000e0000 */
[----:B0-----:R-:W-:-:S05]  /*0b90*/  FMNMX R16, R14, R13, !PT ;  /* 0x0000000d0e107209 */ /* 0x001fca0007800000 */
[----:B------:R-:W0:Y:S02]  /*0ba0*/  SHFL.BFLY PT, R13, R16, 0x1, 0x1f ;  /* 0x0c201f00100d7f89 */ /* 0x000e2400000e0000 */
[----:B0-----:R-:W-:-:S05]  /*0bb0*/  FMNMX R13, R16, R13, !PT ;  /* 0x0000000d100d7209 */ /* 0x001fca0007800000 */
[----:B------:R1:W-:Y:S02]  /*0bc0*/  STS [UR5], R13 ;  /* 0x0000000dff007988 */ /* 0x0003e40008000805 */
.L_x_17:
[----:B------:R-:W-:Y:S05]  /*0bd0*/  WARPSYNC.ALL ;  /* 0x0000000000007948 */ /* 0x000fea0003800000 */
[----:B------:R-:W-:Y:S01]  /*0be0*/  BAR.SYNC.DEFER_BLOCKING 0x0 ;  /* 0x0000000000007b1d */ /* 0x000fe20000010000 */
[----:B------:R-:W-:Y:S02]  /*0bf0*/  PLOP3.LUT P0, PT, PT, PT, PT, 0x80, 0x8 ;  /* 0x000000000008781c */ /* 0x000fe40003f0f070 */
[----:B------:R-:W-:-:S03]  /*0c00*/  VOTE.ANY R15, PT, PT ;  /* 0x00000000000f7806 */ /* 0x000fc600038e0100 */
[----:B------:R-:W2:Y:S02]  /*0c10*/  LDS R11, [UR5] ;  /* 0x00000005ff0b7984 */ /* 0x000ea40008000800 */
[----:B--2---:R-:W-:-:S13]  /*0c20*/  FSETP.GT.AND P2, PT, R11, R4, PT ;  /* 0x000000040b00720b */ /* 0x004fda0003f44000 */
[----:B0-----:R-:W-:Y:S01]  /*0c30*/  @P2 FADD R8, R4, -R11 ;  /* 0x8000000b04082221 */ /* 0x001fe20000000000 */
[----:B------:R-:W-:-:S03]  /*0c40*/  @P2 MOV R4, R11 ;  /* 0x0000000b00042202 */ /* 0x000fc60000000f00 */
[----:B------:R-:W-:-:S05]  /*0c50*/  @P2 FMUL R8, R8, 1.4426950216293334961 ;  /* 0x3fb8aa3b08082820 */ /* 0x000fca0000400000 */
[----:B------:R-:W-:-:S04]  /*0c60*/  @P2 FSETP.GEU.AND P3, PT, R8, -126, PT ;  /* 0xc2fc00000800280b */ /* 0x000fc80003f6e000 */
[----:B------:R-:W-:-:S13]  /*0c70*/  @P2 PLOP3.LUT P0, PT, P3, PT, PT, 0x80, 0x8 ;  /* 0x000000000008281c */ /* 0x000fda0001f0f070 */
[----:B------:R-:W-:-:S04]  /*0c80*/  @!P0 FMUL R8, R8, 0.5 ;  /* 0x3f00000008088820 */ /* 0x000fc80000400000 */
[----:B-1----:R-:W0:Y:S02]  /*0c90*/  @P2 MUFU.EX2 R13, R8 ;  /* 0x00000008000d2308 */ /* 0x002e240000000800 */
[----:B0-----:R-:W-:Y:S01]  /*0ca0*/  @!P0 FMUL R13, R13, R13 ;  /* 0x0000000d0d0d8220 */ /* 0x001fe20000400000 */
[----:B------:R-:W-:-:S03]  /*0cb0*/  ISETP.NE.AND P0, PT, R5, RZ, PT ;  /* 0x000000ff0500720c */ /* 0x000fc60003f05270 */
[----:B------:R-:W-:-:S05]  /*0cc0*/  @P2 FMUL R0, R0, R13 ;  /* 0x0000000d00002220 */ /* 0x000fca0000400000 */
[----:B------:R-:W0:Y:S02]  /*0cd0*/  SHFL.BFLY PT, R13, R0, 0x10, 0x1f ;  /* 0x0e001f00000d7f89 */ /* 0x000e2400000e0000 */
[----:B0-----:R-:W-:-:S05]  /*0ce0*/  FADD R10, R13, R0 ;  /* 0x000000000d0a7221 */ /* 0x001fca0000000000 */
        /* <DEDUP_REMOVED lines=8> */
[----:B------:R0:W-:Y:S01]  /*0d70*/  @!P0 STS [R7], R16 ;  /* 0x0000001007008388 */ /* 0x0001e20000000800 */
[----:B------:R-:W-:Y:S06]  /*0d80*/  BAR.SYNC.DEFER_BLOCKING 0x0 ;  /* 0x0000000000007b1d */ /* 0x000fec0000010000 */
[----:B------:R-:W-:Y:S05]  /*0d90*/  @P1 BRA `(.L_x_18) ;  /* 0x0000000000401947 */ /* 0x000fea0003800000 */
[----:B------:R-:W-:Y:S02]  /*0da0*/  ISETP.GE.U32.AND P0, PT, R3, UR4, PT ;  /* 0x0000000403007c0c */ /* 0x000fe4000bf06070 */
[----:B------:R-:W-:-:S11]  /*0db0*/  MOV R0, RZ ;  /* 0x000000ff00007202 */ /* 0x000fd60000000f00 */
[----:B------:R-:W1:Y:S01]  /*0dc0*/  @!P0 LDS R0, [R6] ;  /* 0x0000000006008984 */ /* 0x000e620000000800 */
[----:B------:R-:W-:Y:S05]  /*0dd0*/  WARPSYNC.ALL ;  /* 0x0000000000007948 */ /* 0x000fea0003800000 */
[----:B------:R-:W-:Y:S01]  /*0de0*/  VOTE.ANY R3, PT, PT ;  /* 0x0000000000037806 */ /* 0x000fe200038e0100 */
[----:B-1----:R-:W1:Y:S02]  /*0df0*/  SHFL.BFLY PT, R5, R0, 0x10, 0x1f ;  /* 0x0e001f0000057f89 */ /* 0x002e6400000e0000 */
[----:B-1----:R-:W-:-:S05]  /*0e00*/  FADD R8, R5, R0 ;  /* 0x0000000005087221 */ /* 0x002fca0000000000 */
[----:B------:R-:W1:Y:S02]  /*0e10*/  SHFL.BFLY PT, R5, R8, 0x8, 0x1f ;  /* 0x0d001f0008057f89 */ /* 0x000e6400000e0000 */
[----:B-1----:R-:W-:-:S05]  /*0e20*/  FADD R10, R8, R5 ;  /* 0x00000005080a7221 */ /* 0x002fca0000000000 */
[----:B------:R-:W1:Y:S02]  /*0e30*/  SHFL.BFLY PT, R5, R10, 0x4, 0x1f ;  /* 0x0c801f000a057f89 */ /* 0x000e6400000e0000 */
[----:B-1----:R-:W-:-:S05]  /*0e40*/  FADD R12, R10, R5 ;  /* 0x000000050a0c7221 */ /* 0x002fca0000000000 */
[----:B------:R-:W1:Y:S02]  /*0e50*/  SHFL.BFLY PT, R5, R12, 0x2, 0x1f ;  /* 0x0c401f000c057f89 */ /* 0x000e6400000e0000 */
[----:B-1----:R-:W-:-:S05]  /*0e60*/  FADD R14, R12, R5 ;  /* 0x000000050c0e7221 */ /* 0x002fca0000000000 */
[----:B------:R-:W1:Y:S02]  /*0e70*/  SHFL.BFLY PT, R5, R14, 0x1, 0x1f ;  /* 0x0c201f000e057f89 */ /* 0x000e6400000e0000 */
[----:B-1----:R-:W-:-:S05]  /*0e80*/  FADD R5, R14, R5 ;  /* 0x000000050e057221 */ /* 0x002fca0000000000 */
[----:B------:R1:W-:Y:S02]  /*0e90*/  STS [UR5], R5 ;  /* 0x00000005ff007988 */ /* 0x0003e40008000805 */
.L_x_18:
[----:B------:R-:W-:Y:S05]  /*0ea0*/  WARPSYNC.ALL ;  /* 0x0000000000007948 */ /* 0x000fea0003800000 */
[----:B------:R-:W-:Y:S01]  /*0eb0*/  BAR.SYNC.DEFER_BLOCKING 0x0 ;  /* 0x0000000000007b1d */ /* 0x000fe20000010000 */
[----:B------:R-:W-:-:S05]  /*0ec0*/  ISETP.GE.AND P0, PT, R9, UR10, PT ;  /* 0x0000000a09007c0c */ /* 0x000fca000bf06270 */
[----:B------:R-:W-:Y:S01]  /*0ed0*/  BSSY.RECONVERGENT B2, `(.L_x_19) ;  /* 0x000001b000027945 */ /* 0x000fe20003800200 */
[----:B------:R-:W2:Y:S07]  /*0ee0*/  LDS R3, [UR5] ;  /* 0x00000005ff037984 */ /* 0x000eae0008000800 */
[----:B------:R-:W-:Y:S05]  /*0ef0*/  @P0 BRA `(.L_x_20) ;  /* 0x0000000000600947 */ /* 0x000fea0003800000 */
[----:B0-----:R-:W0:Y:S02]  /*0f00*/  LDC.64 R6, c[0x0][0x380] ;  /* 0x0000e000ff067b82 */ /* 0x001e240000000a00 */
[----:B0-----:R-:W-:-:S06]  /*0f10*/  IMAD.WIDE R6, R9, 0x4, R6 ;  /* 0x0000000409067825 */ /* 0x001fcc00078e0206 */
[----:B------:R-:W3:Y:S01]  /*0f20*/  LDG.E R7, desc[UR8][R6.64] ;  /* 0x0000000806077981 */ /* 0x000ee2000c1e1900 */
[----:B--2---:R-:W0:Y:S01]  /*0f30*/  MUFU.RCP R8, R3 ;  /* 0x0000000300087308 */ /* 0x004e220000001000 */
[----:B------:R-:W-:Y:S01]  /*0f40*/  BSSY.RECONVERGENT B3, `(.L_x_21) ;  /* 0x0000010000037945 */ /* 0x000fe20003800200 */
[----:B0-----:R-:W-:-:S04]  /*0f50*/  FFMA R11, -R3, R8, 1 ;  /* 0x3f800000030b7423 */ /* 0x001fc80000000108 */
[----:B------:R-:W-:Y:S01]  /*0f60*/  FFMA R11, R8, R11, R8 ;  /* 0x0000000b080b7223 */ /* 0x000fe20000000008 */
[----:B---3--:R-:W-:-:S04]  /*0f70*/  FADD R0, R7, -R4 ;  /* 0x8000000407007221 */ /* 0x008fc80000000000 */
[----:B-1----:R-:W-:-:S05]  /*0f80*/  FMUL R5, R0, 1.4426950216293334961 ;  /* 0x3fb8aa3b00057820 */ /* 0x002fca0000400000 */
[----:B------:R-:W-:-:S13]  /*0f90*/  FSETP.GEU.AND P0, PT, R5, -126, PT ;  /* 0xc2fc00000500780b */ /* 0x000fda0003f0e000 */
[----:B------:R-:W-:-:S04]  /*0fa0*/  @!P0 FMUL R5, R5, 0.5 ;  /* 0x3f00000005058820 */ /* 0x000fc80000400000 */
[----:B------:R-:W0:Y:S02]  /*0fb0*/  MUFU.EX2 R0, R5 ;  /* 0x0000000500007308 */ /* 0x000e240000000800 */
[----:B0-----:R-:W-:-:S06]  /*0fc0*/  @!P0 FMUL R0, R0, R0 ;  /* 0x0000000000008220 */ /* 0x001fcc0000400000 */
[----:B------:R-:W0:Y:S01]  /*0fd0*/  FCHK P0, R0, R3 ;  /* 0x0000000300007302 */ /* 0x000e220000000000 */
[----:B------:R-:W-:-:S04]  /*0fe0*/  FFMA R6, R0, R11, RZ ;  /* 0x0000000b00067223 */ /* 0x000fc800000000ff */
[----:B------:R-:W-:-:S04]  /*0ff0*/  FFMA R7, -R3, R6, R0 ;  /* 0x0000000603077223 */ /* 0x000fc80000000100 */
[----:B------:R-:W-:Y:S01]  /*1000*/  FFMA R11, R11, R7, R6 ;  /* 0x000000070b0b7223 */ /* 0x000fe20000000006 */
[----:B0-----:R-:W-:Y:S06]  /*1010*/  @!P0 BRA `(.L_x_22) ;  /* 0x0000000000088947 */ /* 0x001fec0003800000 */
[----:B------:R-:W-:-:S07]  /*1020*/  MOV R6, 0x1040 ;  /* 0x0000104000067802 */ /* 0x000fce0000000f00 */
[----:B------:R-:W-:Y:S05]  /*1030*/  CALL.REL.NOINC `($__internal_0_$__cuda_sm3x_div_rn_noftz_f32_slowpath) ;  /* 0x0000001c00587944 */ /* 0x000fea0003c00000 */
.L_x_22:
[----:B------:R-:W-:Y:S05]  /*1040*/  BSYNC.RECONVERGENT B3 ;  /* 0x0000000000037941 */ /* 0x000fea0003800200 */
.L_x_21:
[----:B------:R-:W0:Y:S02]  /*1050*/  LDC.64 R6, c[0x0][0x388] ;  /* 0x0000e200ff067b82 */ /* 0x000e240000000a00 */
[----:B0-----:R-:W-:-:S05]  /*1060*/  IMAD.WIDE R6, R9, 0x4, R6 ;  /* 0x0000000409067825 */ /* 0x001fca00078e0206 */
[----:B------:R3:W-:Y:S02]  /*1070*/  STG.E desc[UR8][R6.64], R11 ;  /* 0x0000000b06007986 */ /* 0x0007e4000c101908 */
.L_x_20:
[----:B------:R-:W-:Y:S05]  /*1080*/  BSYNC.RECONVERGENT B2 ;  /* 0x0000000000027941 */ /* 0x000fea0003800200 */
.L_x_19:
[----:B------:R-:W4:Y:S01]  /*1090*/  LDCU UR4, c[0x0][0x390] ;  /* 0x00007200ff0477ac */ /* 0x000f220008000800 */
[----:B------:R-:W-:Y:S01]  /*10a0*/  IADD3 R9, PT, PT, R9, R2, RZ ;  /* 0x0000000209097210 */ /* 0x000fe20007ffe0ff */
[----:B------:R-:W-:Y:S03]  /*10b0*/  BSSY.RECONVERGENT B2, `(.L_x_23) ;  /* 0x000001c000027945 */ /* 0x000fe60003800200 */
[----:B----4-:R-:W-:-:S13]  /*10c0*/  ISETP.GE.AND P0, PT, R9, UR4, PT ;  /* 0x0000000409007c0c */ /* 0x010fda000bf06270 */
[----:B------:R-:W-:Y:S05]  /*10d0*/  @P0 BRA `(.L_x_24) ;  /* 0x0000000000640947 */ /* 0x000fea0003800000 */
[----:B0--3--:R-:W0:Y:S02]  /*10e0*/  LDC.64 R6, c[0x0][0x380] ;  /* 0x0000e000ff067b82 */ /* 0x009e240000000a00 */
[----:B0-----:R-:W-:-:S06]  /*10f0*/  IMAD.WIDE R6, R9, 0x4, R6 ;  /* 0x0000000409067825 */ /* 0x001fcc00078e0206 */
[----:B------:R-:W3:Y:S01]  /*1100*/  LDG.E R7, desc[UR8][R6.64] ;  /* 0x0000000806077981 */ /* 0x000ee2000c1e1900 */
[----:B------:R-:W-:Y:S01]  /*1110*/  BSSY.RECONVERGENT B3, `(.L_x_25) ;  /* 0x0000012000037945 */ /* 0x000fe20003800200 */
[----:B---3--:R-:W-:-:S04]  /*1120*/  FADD R0, R7, -R4 ;  /* 0x8000000407007221 */ /* 0x008fc80000000000 */
[----:B-1----:R-:W-:Y:S02]  /*1130*/  FMUL R5, R0, 1.4426950216293334961 ;  /* 0x3fb8aa3b00057820 */ /* 0x002fe40000400000 */
[----:B--2---:R-:W0:Y:S03]  /*1140*/  MUFU.RCP R0, R3 ;  /* 0x0000000300007308 */ /* 0x004e260000001000 */
[----:B------:R-:W-:-:S13]  /*1150*/  FSETP.GEU.AND P0, PT, R5, -126, PT ;  /* 0xc2fc00000500780b */ /* 0x000fda0003f0e000 */
[----:B------:R-:W-:Y:S01]  /*1160*/  @!P0 FMUL R5, R5, 0.5 ;  /* 0x3f00000005058820 */ /* 0x000fe20000400000 */
[----:B0-----:R-:W-:-:S03]  /*1170*/  FFMA R11, -R3, R0, 1 ;  /* 0x3f800000030b7423 */ /* 0x001fc60000000100 */
[----:B------:R-:W0:Y:S01]  /*1180*/  MUFU.EX2 R8, R5 ;  /* 0x0000000500087308 */ /* 0x000e220000000800 */
[----:B------:R-:W-:Y:S01]  /*1190*/  FFMA R0, R0, R11, R0 ;  /* 0x0000000b00007223 */ /* 0x000fe20000000000 */
[----:B0-----:R-:W-:-:S06]  /*11a0*/  @!P0 FMUL R8, R8, R8 ;  /* 0x0000000808088220 */ /* 0x001fcc0000400000 */
[----:B------:R-:W0:Y:S01]  /*11b0*/  FCHK P0, R8, R3 ;  /* 0x0000000308007302 */ /* 0x000e220000000000 */
[----:B------:R-:W-:-:S04]  /*11c0*/  FFMA R7, R0, R8, RZ ;  /* 0x0000000800077223 */ /* 0x000fc800000000ff */
[----:B------:R-:W-:-:S04]  /*11d0*/  FFMA R6, -R3, R7, R8 ;  /* 0x0000000703067223 */ /* 0x000fc80000000108 */
[----:B------:R-:W-:Y:S01]  /*11e0*/  FFMA R11, R0, R6, R7 ;  /* 0x00000006000b7223 */ /* 0x000fe20000000007 */
[----:B0-----:R-:W-:Y:S06]  /*11f0*/  @!P0 BRA `(.L_x_26) ;  /* 0x00000000000c8947 */ /* 0x001fec0003800000 */
[----:B------:R-:W-:Y:S02]  /*1200*/  MOV R0, R8 ;  /* 0x0000000800007202 */ /* 0x000fe40000000f00 */
[----:B------:R-:W-:-:S07]  /*1210*/  MOV R6, 0x1230 ;  /* 0x0000123000067802 */ /* 0x000fce0000000f00 */
[----:B------:R-:W-:Y:S05]  /*1220*/  CALL.REL.NOINC `($__internal_0_$__cuda_sm3x_div_rn_noftz_f32_slowpath) ;  /* 0x0000001800dc7944 */ /* 0x000fea0003c00000 */
.L_x_26:
[----:B------:R-:W-:Y:S05]  /*1230*/  BSYNC.RECONVERGENT B3 ;  /* 0x0000000000037941 */ /* 0x000fea0003800200 */
.L_x_25:
[----:B------:R-:W0:Y:S02]  /*1240*/  LDC.64 R6, c[0x0][0x388] ;  /* 0x0000e200ff067b82 */ /* 0x000e240000000a00 */
[----:B0-----:R-:W-:-:S05]  /*1250*/  IMAD.WIDE R6, R9, 0x4, R6 ;  /* 0x0000000409067825 */ /* 0x001fca00078e0206 */
[----:B------:R4:W-:Y:S02]  /*1260*/  STG.E desc[UR8][R6.64], R11 ;  /* 0x0000000b06007986 */ /* 0x0009e4000c101908 */
.L_x_24:
[----:B------:R-:W-:Y:S05]  /*1270*/  BSYNC.RECONVERGENT B2 ;  /* 0x0000000000027941 */ /* 0x000fea0003800200 */
.L_x_23:
[----:B------:R-:W5:Y:S01]  /*1280*/  LDCU UR4, c[0x0][0x390] ;  /* 0x00007200ff0477ac */ /* 0x000f620008000800 */
[----:B------:R-:W-:Y:S01]  /*1290*/  IADD3 R9, PT, PT, R2, R9, RZ ;  /* 0x0000000902097210 */ /* 0x000fe20007ffe0ff */
[----:B------:R-:W-:Y:S03]  /*12a0*/  BSSY.RECONVERGENT B2, `(.L_x_27) ;  /* 0x000001c000027945 */ /* 0x000fe60003800200 */
[----:B-----5:R-:W-:-:S13]  /*12b0*/  ISETP.GE.AND P0, PT, R9, UR4, PT ;  /* 0x0000000409007c0c */ /* 0x020fda000bf06270 */
[----:B------:R-:W-:Y:S05]  /*12c0*/  @P0 BRA `(.L_x_28) ;  /* 0x0000000000640947 */ /* 0x000fea0003800000 */
[----:B0--34-:R-:W0:Y:S02]  /*12d0*/  LDC.64 R6, c[0x0][0x380] ;  /* 0x0000e000ff067b82 */ /* 0x019e240000000a00 */
        /* <DEDUP_REMOVED lines=20> */
.L_x_30:
[----:B------:R-:W-:Y:S05]  /*1420*/  BSYNC.RECONVERGENT B3 ;  /* 0x0000000000037941 */ /* 0x000fea0003800200 */
.L_x_29:
[----:B------:R-:W0:Y:S02]  /*1430*/  LDC.64 R6, c[0x0][0x388] ;  /* 0x0000e200ff067b82 */ /* 0x000e240000000a00 */
[----:B0-----:R-:W-:-:S05]  /*1440*/  IMAD.WIDE R6, R9, 0x4, R6 ;  /* 0x0000000409067825 */ /* 0x001fca00078e0206 */
[----:B------:R0:W-:Y:S02]  /*1450*/  STG.E desc[UR8][R6.64], R11 ;  /* 0x0000000b06007986 */ /* 0x0001e4000c101908 */
.L_x_28:
[----:B------:R-:W-:Y:S05]  /*1460*/  BSYNC.RECONVERGENT B2 ;  /* 0x0000000000027941 */ /* 0x000fea0003800200 */
.L_x_27:
        /* <DEDUP_REMOVED lines=26> */
.L_x_34:
[----:B------:R-:W-:Y:S05]  /*1610*/  BSYNC.RECONVERGENT B3 ;  /* 0x0000000000037941 */ /* 0x000fea0003800200 */
.L_x_33:
[----:B------:R-:W0:Y:S02]  /*1620*/  LDC.64 R6, c[0x0][0x388] ;  /* 0x0000e200ff067b82 */ /* 0x000e240000000a00 */
[----:B0-----:R-:W-:-:S05]  /*1630*/  IMAD.WIDE R6, R9, 0x4, R6 ;  /* 0x0000000409067825 */ /* 0x001fca00078e0206 */
[----:B------:R0:W-:Y:S02]  /*1640*/  STG.E desc[UR8][R6.64], R11 ;  /* 0x0000000b06007986 */ /* 0x0001e4000c101908 */
.L_x_32:
[----:B------:R-:W-:Y:S05]  /*1650*/  BSYNC.RECONVERGENT B2 ;  /* 0x0000000000027941 */ /* 0x000fea0003800200 */
.L_x_31:
        /* <DEDUP_REMOVED lines=26> */
.L_x_38:
[----:B------:R-:W-:Y:S05]  /*1800*/  BSYNC.RECONVERGENT B3 ;  /* 0x0000000000037941 */ /* 0x000fea0003800200 */
.L_x_37:
[----:B------:R-:W0:Y:S02]  /*1810*/  LDC.64 R6, c[0x0][0x388] ;  /* 0x0000e200ff067b82 */ /* 0x000e240000000a00 */
[----:B0-----:R-:W-:-:S05]  /*1820*/  IMAD.WIDE R6, R9, 0x4, R6 ;  /* 0x0000000409067825 */ /* 0x001fca00078e0206 */
[----:B------:R0:W-:Y:S02]  /*1830*/  STG.E desc[UR8][R6.64], R11 ;  /* 0x0000000b06007986 */ /* 0x0001e4000c101908 */
.L_x_36:
[----:B------:R-:W-:Y:S05]  /*1840*/  BSYNC.RECONVERGENT B2 ;  /* 0x0000000000027941 */ /* 0x000fea0003800200 */
.L_x_35:
        /* <DEDUP_REMOVED lines=26> */
.L_x_42:
[----:B------:R-:W-:Y:S05]  /*19f0*/  BSYNC.RECONVERGENT B3 ;  /* 0x0000000000037941 */ /* 0x000fea0003800200 */
.L_x_41:
[----:B------:R-:W0:Y:S02]  /*1a00*/  LDC.64 R6, c[0x0][0x388] ;  /* 0x0000e200ff067b82 */ /* 0x000e240000000a00 */
[----:B0-----:R-:W-:-:S05]  /*1a10*/  IMAD.WIDE R6, R9, 0x4, R6 ;  /* 0x0000000409067825 */ /* 0x001fca00078e0206 */
[----:B------:R0:W-:Y:S02]  /*1a20*/  STG.E desc[UR8][R6.64], R11 ;  /* 0x0000000b06007986 */ /* 0x0001e4000c101908 */
.L_x_40:
[----:B------:R-:W-:Y:S05]  /*1a30*/  BSYNC.RECONVERGENT B2 ;  /* 0x0000000000027941 */ /* 0x000fea0003800200 */
.L_x_39:
        /* <DEDUP_REMOVED lines=26> */
.L_x_46:
[----:B------:R-:W-:Y:S05]  /*1be0*/  BSYNC.RECONVERGENT B3 ;  /* 0x0000000000037941 */ /* 0x000fea0003800200 */
.L_x_45:
[----:B------:R-:W0:Y:S02]  /*1bf0*/  LDC.64 R6, c[0x0][0x388] ;  /* 0x0000e200ff067b82 */ /* 0x000e240000000a00 */
[----:B0-----:R-:W-:-:S05]  /*1c00*/  IMAD.WIDE R6, R9, 0x4, R6 ;  /* 0x0000000409067825 */ /* 0x001fca00078e0206 */
[----:B------:R0:W-:Y:S02]  /*1c10*/  STG.E desc[UR8][R6.64], R11 ;  /* 0x0000000b06007986 */ /* 0x0001e4000c101908 */
.L_x_44:
[----:B------:R-:W-:Y:S05]  /*1c20*/  BSYNC.RECONVERGENT B2 ;  /* 0x0000000000027941 */ /* 0x000fea0003800200 */
.L_x_43:
        /* <DEDUP_REMOVED lines=26> */
.L_x_50:
[----:B------:R-:W-:Y:S05]  /*1dd0*/  BSYNC.RECONVERGENT B3 ;  /* 0x0000000000037941 */ /* 0x000fea0003800200 */
.L_x_49:
[----:B------:R-:W0:Y:S02]  /*1de0*/  LDC.64 R6, c[0x0][0x388] ;  /* 0x0000e200ff067b82 */ /* 0x000e240000000a00 */
[----:B0-----:R-:W-:-:S05]  /*1df0*/  IMAD.WIDE R6, R9, 0x4, R6 ;  /* 0x0000000409067825 */ /* 0x001fca00078e0206 */
[----:B------:R0:W-:Y:S02]  /*1e00*/  STG.E desc[UR8][R6.64], R11 ;  /* 0x0000000b06007986 */ /* 0x0001e4000c101908 */
.L_x_48:
[----:B------:R-:W-:Y:S05]  /*1e10*/  BSYNC.RECONVERGENT B2 ;  /* 0x0000000000027941 */ /* 0x000fea0003800200 */
.L_x_47:
        /* <DEDUP_REMOVED lines=26> */
.L_x_54:
[----:B------:R-:W-:Y:S05]  /*1fc0*/  BSYNC.RECONVERGENT B3 ;  /* 0x0000000000037941 */ /* 0x000fea0003800200 */
.L_x_53:
[----:B------:R-:W0:Y:S02]  /*1fd0*/  LDC.64 R6, c[0x0][0x388] ;  /* 0x0000e200ff067b82 */ /* 0x000e240000000a00 */
[----:B0-----:R-:W-:-:S05]  /*1fe0*/  IMAD.WIDE R6, R9, 0x4, R6 ;  /* 0x0000000409067825 */ /* 0x001fca00078e0206 */
[----:B------:R0:W-:Y:S02]  /*1ff0*/  STG.E desc[UR8][R6.64], R11 ;  /* 0x0000000b06007986 */ /* 0x0001e4000c101908 */
.L_x_52:
[----:B------:R-:W-:Y:S05]  /*2000*/  BSYNC.RECONVERGENT B2 ;  /* 0x0000000000027941 */ /* 0x000fea0003800200 */
.L_x_51:
        /* <DEDUP_REMOVED lines=26> */
.L_x_58:
[----:B------:R-:W-:Y:S05]  /*21b0*/  BSYNC.RECONVERGENT B3 ;  /* 0x0000000000037941 */ /* 0x000fea0003800200 */
.L_x_57:
[----:B------:R-:W0:Y:S02]  /*21c0*/  LDC.64 R6, c[0x0][0x388] ;  /* 0x0000e200ff067b82 */ /* 0x000e240000000a00 */
[----:B0-----:R-:W-:-:S05]  /*21d0*/  IMAD.WIDE R6, R9, 0x4, R6 ;  /* 0x0000000409067825 */ /* 0x001fca00078e0206 */
[----:B------:R0:W-:Y:S02]  /*21e0*/  STG.E desc[UR8][R6.64], R11 ;  /* 0x0000000b06007986 */ /* 0x0001e4000c101908 */
.L_x_56:
[----:B------:R-:W-:Y:S05]  /*21f0*/  BSYNC.RECONVERGENT B2 ;  /* 0x0000000000027941 */ /* 0x000fea0003800200 */
.L_x_55:
        /* <DEDUP_REMOVED lines=26> */
.L_x_62:
[----:B------:R-:W-:Y:S05]  /*23a0*/  BSYNC.RECONVERGENT B3 ;  /* 0x0000000000037941 */ /* 0x000fea0003800200 */
.L_x_61:
[----:B------:R-:W0:Y:S02]  /*23b0*/  LDC.64 R6, c[0x0][0x388] ;  /* 0x0000e200ff067b82 */ /* 0x000e240000000a00 */
[----:B0-----:R-:W-:-:S05]  /*23c0*/  IMAD.WIDE R6, R9, 0x4, R6 ;  /* 0x0000000409067825 */ /* 0x001fca00078e0206 */
[----:B------:R0:W-:Y:S02]  /*23d0*/  STG.E desc[UR8][R6.64], R11 ;  /* 0x0000000b06007986 */ /* 0x0001e4000c101908 */
.L_x_60:
[----:B------:R-:W-:Y:S05]  /*23e0*/  BSYNC.RECONVERGENT B2 ;  /* 0x0000000000027941 */ /* 0x000fea0003800200 */
.L_x_59:
        /* <DEDUP_REMOVED lines=26> */
.L_x_66:
[----:B------:R-:W-:Y:S05]  /*2590*/  BSYNC.RECONVERGENT B3 ;  /* 0x0000000000037941 */ /* 0x000fea0003800200 */
.L_x_65:
[----:B------:R-:W0:Y:S02]  /*25a0*/  LDC.64 R6, c[0x0][0x388] ;  /* 0x0000e200ff067b82 */ /* 0x000e240000000a00 */
[----:B0-----:R-:W-:-:S05]  /*25b0*/  IMAD.WIDE R6, R9, 0x4, R6 ;  /* 0x0000000409067825 */ /* 0x001fca00078e0206 */
[----:B------:R0:W-:Y:S02]  /*25c0*/  STG.E desc[UR8][R6.64], R11 ;  /* 0x0000000b06007986 */ /* 0x0001e4000c101908 */
.L_x_64:
[----:B------:R-:W-:Y:S05]  /*25d0*/  BSYNC.RECONVERGENT B2 ;  /* 0x0000000000027941 */ /* 0x000fea0003800200 */
.L_x_63:
        /* <DEDUP_REMOVED lines=26> */
.L_x_70:
[----:B------:R-:W-:Y:S05]  /*2780*/  BSYNC.RECONVERGENT B3 ;  /* 0x0000000000037941 */ /* 0x000fea0003800200 */
.L_x_69:
[----:B------:R-:W0:Y:S02]  /*2790*/  LDC.64 R6, c[0x0][0x388] ;  /* 0x0000e200ff067b82 */ /* 0x000e240000000a00 */
[----:B0-----:R-:W-:-:S05]  /*27a0*/  IMAD.WIDE R6, R9, 0x4, R6 ;  /* 0x0000000409067825 */ /* 0x001fca00078e0206 */
[----:B------:R0:W-:Y:S02]  /*27b0*/  STG.E desc[UR8][R6.64], R11 ;  /* 0x0000000b06007986 */ /* 0x0001e4000c101908 */
.L_x_68:
[----:B------:R-:W-:Y:S05]  /*27c0*/  BSYNC.RECONVERGENT B2 ;  /* 0x0000000000027941 */ /* 0x000fea0003800200 */
.L_x_67:
        /* <DEDUP_REMOVED lines=26> */
.L_x_74:
[----:B------:R-:W-:Y:S05]  /*2970*/  BSYNC.RECONVERGENT B3 ;  /* 0x0000000000037941 */ /* 0x000fea0003800200 */
.L_x_73:
[----:B------:R-:W0:Y:S02]  /*2980*/  LDC.64 R6, c[0x0][0x388] ;  /* 0x0000e200ff067b82 */ /* 0x000e240000000a00 */
[----:B0-----:R-:W-:-:S05]  /*2990*/  IMAD.WIDE R6, R9, 0x4, R6 ;  /* 0x0000000409067825 */ /* 0x001fca00078e0206 */
[----:B------:R0:W-:Y:S02]  /*29a0*/  STG.E desc[UR8][R6.64], R11 ;  /* 0x0000000b06007986 */ /* 0x0001e4000c101908 */
.L_x_72:
[----:B------:R-:W-:Y:S05]  /*29b0*/  BSYNC.RECONVERGENT B2 ;  /* 0x0000000000027941 */ /* 0x000fea0003800200 */
.L_x_71:
        /* <DEDUP_REMOVED lines=26> */
.L_x_78:
[----:B------:R-:W-:Y:S05]  /*2b60*/  BSYNC.RECONVERGENT B3 ;  /* 0x0000000000037941 */ /* 0x000fea0003800200 */
.L_x_77:
[----:B------:R-:W0:Y:S02]  /*2b70*/  LDC.64 R6, c[0x0][0x388] ;  /* 0x0000e200ff067b82 */ /* 0x000e240000000a00 */
[----:B0-----:R-:W-:-:S05]  /*2b80*/  IMAD.WIDE R6, R9, 0x4, R6 ;  /* 0x0000000409067825 */ /* 0x001fca00078e0206 */
[----:B------:R0:W-:Y:S02]  /*2b90*/  STG.E desc[UR8][R6.64], R11 ;  /* 0x0000000b06007986 */ /* 0x0001e4000c101908 */
.L_x_76:
[----:B------:R-:W-:Y:S05]  /*2ba0*/  BSYNC.RECONVERGENT B2 ;  /* 0x0000000000027941 */ /* 0x000fea0003800200 */
.L_x_75:
[----:B------:R-:W5:Y:S01]  /*2bb0*/  LDCU UR4, c[0x0][0x390] ;  /* 0x00007200ff0477ac */ /* 0x000f620008000800 */
[----:B------:R-:W-:-:S04]  /*2bc0*/  IADD3 R2, PT, PT, R2, R9, RZ ;  /* 0x0000000902027210 */ /* 0x000fc80007ffe0ff */
[----:B-----5:R-:W-:-:S13]  /*2bd0*/  ISETP.GE.AND P0, PT, R2, UR4, PT ;  /* 0x0000000402007c0c */ /* 0x020fda000bf06270 */
[----:B------:R-:W-:Y:S05]  /*2be0*/  @P0 EXIT ;  /* 0x000000000000094d */ /* 0x000fea0003800000 */
[----:B0--34-:R-:W0:Y:S02]  /*2bf0*/  LDC.64 R6, c[0x0][0x380] ;  /* 0x0000e000ff067b82 */ /* 0x019e240000000a00 */
[----:B0-----:R-:W-:-:S06]  /*2c00*/  IMAD.WIDE R6, R2, 0x4, R6 ;  /* 0x0000000402067825 */ /* 0x001fcc00078e0206 */
[----:B------:R-:W3:Y:S01]  /*2c10*/  LDG.E R7, desc[UR8][R6.64] ;  /* 0x0000000806077981 */ /* 0x000ee2000c1e1900 */
[----:B--2---:R-:W1:Y:S01]  /*2c20*/  MUFU.RCP R0, R3 ;  /* 0x0000000300007308 */ /* 0x004e620000001000 */
[----:B------:R-:W-:Y:S01]  /*2c30*/  BSSY.RECONVERGENT B2, `(.L_x_79) ;  /* 0x0000012000027945 */ /* 0x000fe20003800200 */
[----:B-1----:R-:W-:-:S04]  /*2c40*/  FFMA R5, -R3, R0, 1 ;  /* 0x3f80000003057423 */ /* 0x002fc80000000100 */
[----:B------:R-:W-:Y:S01]  /*2c50*/  FFMA R0, R0, R5, R0 ;  /* 0x0000000500007223 */ /* 0x000fe20000000000 */
[----:B---3--:R-:W-:-:S04]  /*2c60*/  FADD R4, R7, -R4 ;  /* 0x8000000407047221 */ /* 0x008fc80000000000 */
[----:B------:R-:W-:-:S05]  /*2c70*/  FMUL R4, R4, 1.4426950216293334961 ;  /* 0x3fb8aa3b04047820 */ /* 0x000fca0000400000 */
        /* <DEDUP_REMOVED lines=12> */
[----:B------:R-:W-:-:S07]  /*2d40*/  MOV R7, R11 ;  /* 0x0000000b00077202 */ /* 0x000fce0000000f00 */
.L_x_80:
[----:B------:R-:W-:Y:S05]  /*2d50*/  BSYNC.RECONVERGENT B2 ;  /* 0x0000000000027941 */ /* 0x000fea0003800200 */
.L_x_79:
[----:B------:R-:W0:Y:S02]  /*2d60*/  LDC.64 R4, c[0x0][0x388] ;  /* 0x0000e200ff047b82 */ /* 0x000e240000000a00 */
[----:B0-----:R-:W-:-:S05]  /*2d70*/  IMAD.WIDE R2, R2, 0x4, R4 ;  /* 0x0000000402027825 */ /* 0x001fca00078e0204 */
[----:B------:R-:W-:Y:S01]  /*2d80*/  STG.E desc[UR8][R2.64], R7 ;  /* 0x0000000702007986 */ /* 0x000fe2000c101908 */
[----:B------:R-:W-:Y:S05]  /*2d90*/  EXIT ;  /* 0x000000000000794d */ /* 0x000fea0003800000 */
        .weak           $__internal_0_$__cuda_sm3x_div_rn_noftz_f32_slowpath
        .type           $__internal_0_$__cuda_sm3x_div_rn_noftz_f32_slowpath,@function
        .size           $__internal_0_$__cuda_sm3x_div_rn_noftz_f32_slowpath,(.L_x_93 - $__internal_0_$__cuda_sm3x_div_rn_noftz_f32_slowpath)
$__internal_0_$__cuda_sm3x_div_rn_noftz_f32_slowpath:
[----:B------:R-:W-:Y:S01]  /*2da0*/  SHF.R.U32.HI R5, RZ, 0x17, R3 ;  /* 0x00000017ff057819 */ /* 0x000fe20000011603 */
[----:B------:R-:W-:Y:S01]  /*2db0*/  BSSY.RECONVERGENT B0, `(.L_x_81) ;  /* 0x0000064000007945 */ /* 0x000fe20003800200 */
[----:B------:R-:W-:Y:S02]  /*2dc0*/  SHF.R.U32.HI R8, RZ, 0x17, R0 ;  /* 0x00000017ff087819 */ /* 0x000fe40000011600 */
[----:B------:R-:W-:Y:S02]  /*2dd0*/  LOP3.LUT R5, R5, 0xff, RZ, 0xc0, !PT ;  /* 0x000000ff05057812 */ /* 0x000fe400078ec0ff */
[----:B------:R-:W-:Y:S02]  /*2de0*/  LOP3.LUT R8, R8, 0xff, RZ, 0xc0, !PT ;  /* 0x000000ff08087812 */ /* 0x000fe400078ec0ff */
[----:B------:R-:W-:Y:S02]  /*2df0*/  IADD3 R10, PT, PT, R5, -0x1, RZ ;  /* 0xffffffff050a7810 */ /* 0x000fe40007ffe0ff */
[----:B------:R-:W-:-:S02]  /*2e00*/  IADD3 R7, PT, PT, R8, -0x1, RZ ;  /* 0xffffffff08077810 */ /* 0x000fc40007ffe0ff */
[----:B------:R-:W-:Y:S02]  /*2e10*/  ISETP.GT.U32.AND P0, PT, R10, 0xfd, PT ;  /* 0x000000fd0a00780c */ /* 0x000fe40003f04070 */
[----:B------:R-:W-:Y:S02]  /*2e20*/  MOV R11, R3 ;  /* 0x00000003000b7202 */ /* 0x000fe40000000f00 */
[----:B------:R-:W-:-:S13]  /*2e30*/  ISETP.GT.U32.OR P0, PT, R7, 0xfd, P0 ;  /* 0x000000fd0700780c */ /* 0x000fda0000704470 */
[----:B------:R-:W-:Y:S01]  /*2e40*/  @!P0 MOV R7, RZ ;  /* 0x000000ff00078202 */ /* 0x000fe20000000f00 */
[----:B------:R-:W-:Y:S06]  /*2e50*/  @!P0 BRA `(.L_x_82) ;  /* 0x0000000000608947 */ /* 0x000fec0003800000 */
[----:B------:R-:W-:Y:S02]  /*2e60*/  FSETP.GTU.FTZ.AND P0, PT, |R0|, +INF , PT ;  /* 0x7f8000000000780b */ /* 0x000fe40003f1c200 */
[----:B------:R-:W-:-:S04]  /*2e70*/  FSETP.GTU.FTZ.AND P1, PT, |R3|, +INF , PT ;  /* 0x7f8000000300780b */ /* 0x000fc80003f3c200 */
[----:B------:R-:W-:-:S13]  /*2e80*/  PLOP3.LUT P0, PT, P0, P1, PT, 0xf8, 0x8f ;  /* 0x00000000008f781c */ /* 0x000fda0000703f70 */
[----:B------:R-:W-:Y:S05]  /*2e90*/  @P0 BRA `(.L_x_83) ;  /* 0x0000000400500947 */ /* 0x000fea0003800000 */
[----:B------:R-:W-:-:S13]  /*2ea0*/  LOP3.LUT P0, RZ, R11, 0x7fffffff, R0, 0xc8, !PT ;  /* 0x7fffffff0bff7812 */ /* 0x000fda000780c800 */
[----:B------:R-:W-:Y:S05]  /*2eb0*/  @!P0 BRA `(.L_x_84) ;  /* 0x0000000400408947 */ /* 0x000fea0003800000 */
[C---:B------:R-:W-:Y:S02]  /*2ec0*/  FSETP.NEU.FTZ.AND P1, PT, |R0|.reuse, +INF , PT ;  /* 0x7f8000000000780b */ /* 0x040fe40003f3d200 */
[----:B------:R-:W-:Y:S02]  /*2ed0*/  FSETP.NEU.FTZ.AND P2, PT, |R3|, +INF , PT ;  /* 0x7f8000000300780b */ /* 0x000fe40003f5d200 */
[----:B------:R-:W-:-:S11]  /*2ee0*/  FSETP.NEU.FTZ.AND P0, PT, |R0|, +INF , PT ;  /* 0x7f8000000000780b */ /* 0x000fd60003f1d200 */
[----:B------:R-:W-:Y:S05]  /*2ef0*/  @!P2 BRA !P1, `(.L_x_84) ;  /* 0x000000040030a947 */ /* 0x000fea0004800000 */
[----:B------:R-:W-:-:S04]  /*2f00*/  LOP3.LUT P1, RZ, R0, 0x7fffffff, RZ, 0xc0, !PT ;  /* 0x7fffffff00ff7812 */ /* 0x000fc8000782c0ff */
[----:B------:R-:W-:-:S13]  /*2f10*/  PLOP3.LUT P1, PT, P2, P1, PT, 0x2f, 0xf2 ;  /* 0x0000000000f2781c */ /* 0x000fda0001722577 */
[----:B------:R-:W-:Y:S05]  /*2f20*/  @P1 BRA `(.L_x_85) ;  /* 0x00000004001c1947 */ /* 0x000fea0003800000 */
[----:B------:R-:W-:-:S04]  /*2f30*/  LOP3.LUT P1, RZ, R11, 0x7fffffff, RZ, 0xc0, !PT ;  /* 0x7fffffff0bff7812 */ /* 0x000fc8000782c0ff */
[----:B------:R-:W-:-:S13]  /*2f40*/  PLOP3.LUT P0, PT, P0, P1, PT, 0x2f, 0xf2 ;  /* 0x0000000000f2781c */ /* 0x000fda0000702577 */
[----:B------:R-:W-:Y:S05]  /*2f50*/  @P0 BRA `(.L_x_86) ;  /* 0x0000000400040947 */ /* 0x000fea0003800000 */
[----:B------:R-:W-:Y:S02]  /*2f60*/  IADD3 R7, PT, PT, R8, -0x1, RZ ;  /* 0xffffffff08077810 */ /* 0x000fe40007ffe0ff */
[----:B------:R-:W-:Y:S02]  /*2f70*/  ISETP.GE.AND P1, PT, R10, RZ, PT ;  /* 0x000000ff0a00720c */ /* 0x000fe40003f26270 */
[----:B------:R-:W-:-:S11]  /*2f80*/  ISETP.GE.AND P0, PT, R7, RZ, PT ;  /* 0x000000ff0700720c */ /* 0x000fd60003f06270 */
[----:B------:R-:W-:Y:S02]  /*2f90*/  @!P1 FFMA R11, R3, 1.84467440737095516160e+19, RZ ;  /* 0x5f800000030b9823 */ /* 0x000fe400000000ff */
[----:B------:R-:W-:Y:S01]  /*2fa0*/  @P0 MOV R7, RZ ;  /* 0x000000ff00070202 */ /* 0x000fe20000000f00 */
[----:B------:R-:W-:Y:S01]  /*2fb0*/  @!P0 FFMA R0, R0, 1.84467440737095516160e+19, RZ ;  /* 0x5f80000000008823 */ /* 0x000fe200000000ff */
[----:B------:R-:W-:-:S04]  /*2fc0*/  @!P0 MOV R7, 0xffffffc0 ;  /* 0xffffffc000078802 */ /* 0x000fc80000000f00 */
[----:B------:R-:W-:-:S07]  /*2fd0*/  @!P1 IADD3 R7, PT, PT, R7, 0x40, RZ ;  /* 0x0000004007079810 */ /* 0x000fce0007ffe0ff */
.L_x_82:
[----:B------:R-:W-:Y:S01]  /*2fe0*/  LEA R10, R5, 0xc0800000, 0x17 ;  /* 0xc0800000050a7811 */ /* 0x000fe200078eb8ff */
[----:B------:R-:W-:Y:S01]  /*2ff0*/  BSSY.RECONVERGENT B1, `(.L_x_87) ;  /* 0x0000036000017945 */ /* 0x000fe20003800200 */
[----:B------:R-:W-:Y:S02]  /*3000*/  IADD3 R8, PT, PT, R8, -0x7f, RZ ;  /* 0xffffff8108087810 */ /* 0x000fe40007ffe0ff */
[----:B------:R-:W-:-:S03]  /*3010*/  IADD3 R12, PT, PT, -R10, R11, RZ ;  /* 0x0000000b0a0c7210 */ /* 0x000fc60007ffe1ff */
[----:B------:R-:W-:Y:S01]  /*3020*/  IMAD R0, R8, -0x800000, R0 ;  /* 0xff80000008007824 */ /* 0x000fe200078e0200 */
[----:B------:R-:W0:Y:S01]  /*3030*/  MUFU.RCP R10, R12 ;  /* 0x0000000c000a7308 */ /* 0x000e220000001000 */
[----:B------:R-:W-:Y:S01]  /*3040*/  FADD.FTZ R11, -R12, -RZ ;  /* 0x800000ff0c0b7221 */ /* 0x000fe20000010100 */
[----:B------:R-:W-:-:S04]  /*3050*/  IADD3 R8, PT, PT, R8, 0x7f, -R5 ;  /* 0x0000007f08087810 */ /* 0x000fc80007ffe805 */
[----:B------:R-:W-:Y:S01]  /*3060*/  IADD3 R8, PT, PT, R8, R7, RZ ;  /* 0x0000000708087210 */ /* 0x000fe20007ffe0ff */
[----:B0-----:R-:W-:-:S04]  /*3070*/  FFMA R13, R10, R11, 1 ;  /* 0x3f8000000a0d7423 */ /* 0x001fc8000000000b */
[----:B------:R-:W-:-:S04]  /*3080*/  FFMA R10, R10, R13, R10 ;  /* 0x0000000d0a0a7223 */ /* 0x000fc8000000000a */
[----:B------:R-:W-:-:S04]  /*3090*/  FFMA R13, R0, R10, RZ ;  /* 0x0000000a000d7223 */ /* 0x000fc800000000ff */
[----:B------:R-:W-:-:S04]  /*30a0*/  FFMA R14, R11, R13, R0 ;  /* 0x0000000d0b0e7223 */ /* 0x000fc80000000000 */
[----:B------:R-:W-:-:S04]  /*30b0*/  FFMA R13, R10, R14, R13 ;  /* 0x0000000e0a0d7223 */ /* 0x000fc8000000000d */
[----:B------:R-:W-:-:S04]  /*30c0*/  FFMA R0, R11, R13, R0 ;  /* 0x0000000d0b007223 */ /* 0x000fc80000000000 */
[----:B------:R-:W-:-:S05]  /*30d0*/  FFMA R11, R10, R0, R13 ;  /* 0x000000000a0b7223 */ /* 0x000fca000000000d */
[----:B------:R-:W-:-:S04]  /*30e0*/  SHF.R.U32.HI R5, RZ, 0x17, R11 ;  /* 0x00000017ff057819 */ /* 0x000fc8000001160b */
[----:B------:R-:W-:-:S04]  /*30f0*/  LOP3.LUT R5, R5, 0xff, RZ, 0xc0, !PT ;  /* 0x000000ff05057812 */ /* 0x000fc800078ec0ff */
[----:B------:R-:W-:-:S04]  /*3100*/  IADD3 R5, PT, PT, R5, R8, RZ ;  /* 0x0000000805057210 */ /* 0x000fc80007ffe0ff */
[----:B------:R-:W-:-:S04]  /*3110*/  IADD3 R7, PT, PT, R5, -0x1, RZ ;  /* 0xffffffff05077810 */ /* 0x000fc80007ffe0ff */
[----:B------:R-:W-:-:S13]  /*3120*/  ISETP.GE.U32.AND P0, PT, R7, 0xfe, PT ;  /* 0x000000fe0700780c */ /* 0x000fda0003f06070 */
[----:B------:R-:W-:Y:S05]  /*3130*/  @!P0 BRA `(.L_x_88) ;  /* 0x0000000000808947 */ /* 0x000fea0003800000 */
[----:B------:R-:W-:-:S13]  /*3140*/  ISETP.GT.AND P0, PT, R5, 0xfe, PT ;  /* 0x000000fe0500780c */ /* 0x000fda0003f04270 */
[----:B------:R-:W-:Y:S05]  /*3150*/  @P0 BRA `(.L_x_89) ;  /* 0x00000000006c0947 */ /* 0x000fea0003800000 */
[----:B------:R-:W-:-:S13]  /*3160*/  ISETP.GE.AND P0, PT, R5, 0x1, PT ;  /* 0x000000010500780c */ /* 0x000fda0003f06270 */
[----:B------:R-:W-:Y:S05]  /*3170*/  @P0 BRA `(.L_x_90) ;  /* 0x0000000000740947 */ /* 0x000fea0003800000 */
[----:B------:R-:W-:Y:S02]  /*3180*/  ISETP.GE.AND P0, PT, R5, -0x18, PT ;  /* 0xffffffe80500780c */ /* 0x000fe40003f06270 */
[----:B------:R-:W-:-:S11]  /*3190*/  LOP3.LUT R11, R11, 0x80000000, RZ, 0xc0, !PT ;  /* 0x800000000b0b7812 */ /* 0x000fd600078ec0ff */
[----:B------:R-:W-:Y:S05]  /*31a0*/  @!P0 BRA `(.L_x_90) ;  /* 0x0000000000688947 */ /* 0x000fea0003800000 */
[CCC-:B------:R-:W-:Y:S01]  /*31b0*/  FFMA.RZ R7, R10.reuse, R0.reuse, R13.reuse ;  /* 0x000000000a077223 */ /* 0x1c0fe2000000c00d */
[C---:B------:R-:W-:Y:S02]  /*31c0*/  ISETP.NE.AND P2, PT, R5.reuse, RZ, PT ;  /* 0x000000ff0500720c */ /* 0x040fe40003f45270 */
[----:B------:R-:W-:Y:S02]  /*31d0*/  ISETP.NE.AND P1, PT, R5, RZ, PT ;  /* 0x000000ff0500720c */ /* 0x000fe40003f25270 */
[----:B------:R-:W-:Y:S01]  /*31e0*/  LOP3.LUT R8, R7, 0x7fffff, RZ, 0xc0, !PT ;  /* 0x007fffff07087812 */ /* 0x000fe200078ec0ff */
[CCC-:B------:R-:W-:Y:S01]  /*31f0*/  FFMA.RP R7, R10.reuse, R0.reuse, R13.reuse ;  /* 0x000000000a077223 */ /* 0x1c0fe2000000800d */
[----:B------:R-:W-:Y:S01]  /*3200*/  FFMA.RM R0, R10, R0, R13 ;  /* 0x000000000a007223 */ /* 0x000fe2000000400d */
[----:B------:R-:W-:Y:S02]  /*3210*/  IADD3 R13, PT, PT, R5, 0x20, RZ ;  /* 0x00000020050d7810 */ /* 0x000fe40007ffe0ff */
[----:B------:R-:W-:-:S02]  /*3220*/  LOP3.LUT R8, R8, 0x800000, RZ, 0xfc, !PT ;  /* 0x0080000008087812 */ /* 0x000fc400078efcff */
[----:B------:R-:W-:Y:S02]  /*3230*/  IADD3 R5, PT, PT, -R5, RZ, RZ ;  /* 0x000000ff05057210 */ /* 0x000fe40007ffe1ff */
[----:B------:R-:W-:Y:S02]  /*3240*/  SHF.L.U32 R13, R8, R13, RZ ;  /* 0x0000000d080d7219 */ /* 0x000fe400000006ff */
[----:B------:R-:W-:Y:S02]  /*3250*/  FSETP.NEU.FTZ.AND P0, PT, R7, R0, PT ;  /* 0x000000000700720b */ /* 0x000fe40003f1d000 */
[----:B------:R-:W-:Y:S02]  /*3260*/  SEL R5, R5, RZ, P2 ;  /* 0x000000ff05057207 */ /* 0x000fe40001000000 */
[----:B------:R-:W-:Y:S02]  /*3270*/  ISETP.NE.AND P1, PT, R13, RZ, P1 ;  /* 0x000000ff0d00720c */ /* 0x000fe40000f25270 */
[----:B------:R-:W-:-:S02]  /*3280*/  SHF.R.U32.HI R5, RZ, R5, R8 ;  /* 0x00000005ff057219 */ /* 0x000fc40000011608 */
[----:B------:R-:W-:Y:S02]  /*3290*/  PLOP3.LUT P0, PT, P0, P1, PT, 0xf8, 0x8f ;  /* 0x00000000008f781c */ /* 0x000fe40000703f70 */
[----:B------:R-:W-:Y:S02]  /*32a0*/  SHF.R.U32.HI R7, RZ, 0x1, R5 ;  /* 0x00000001ff077819 */ /* 0x000fe40000011605 */
[----:B------:R-:W-:-:S04]  /*32b0*/  SEL R0, RZ, 0x1, !P0 ;  /* 0x00000001ff007807 */ /* 0x000fc80004000000 */
[----:B------:R-:W-:-:S04]  /*32c0*/  LOP3.LUT R0, R0, 0x1, R7, 0xf8, !PT ;  /* 0x0000000100007812 */ /* 0x000fc800078ef807 */
[----:B------:R-:W-:-:S04]  /*32d0*/  LOP3.LUT R0, R0, R5, RZ, 0xc0, !PT ;  /* 0x0000000500007212 */ /* 0x000fc800078ec0ff */
[----:B------:R-:W-:-:S04]  /*32e0*/  IADD3 R0, PT, PT, R7, R0, RZ ;  /* 0x0000000007007210 */ /* 0x000fc80007ffe0ff */
[----:B------:R-:W-:Y:S01]  /*32f0*/  LOP3.LUT R11, R0, R11, RZ, 0xfc, !PT ;  /* 0x0000000b000b7212 */ /* 0x000fe200078efcff */
[----:B------:R-:W-:Y:S06]  /*3300*/  BRA `(.L_x_90) ;  /* 0x0000000000107947 */ /* 0x000fec0003800000 */
.L_x_89:
[----:B------:R-:W-:-:S04]  /*3310*/  LOP3.LUT R11, R11, 0x80000000, RZ, 0xc0, !PT ;  /* 0x800000000b0b7812 */ /* 0x000fc800078ec0ff */
[----:B------:R-:W-:Y:S01]  /*3320*/  LOP3.LUT R11, R11, 0x7f800000, RZ, 0xfc, !PT ;  /* 0x7f8000000b0b7812 */ /* 0x000fe200078efcff */
[----:B------:R-:W-:Y:S06]  /*3330*/  BRA `(.L_x_90) ;  /* 0x0000000000047947 */ /* 0x000fec0003800000 */
.L_x_88:
[----:B------:R-:W-:-:S07]  /*3340*/  LEA R11, R8, R11, 0x17 ;  /* 0x0000000b080b7211 */ /* 0x000fce00078eb8ff */
.L_x_90:
[----:B------:R-:W-:Y:S05]  /*3350*/  BSYNC.RECONVERGENT B1 ;  /* 0x0000000000017941 */ /* 0x000fea0003800200 */
.L_x_87:
[----:B------:R-:W-:Y:S05]  /*3360*/  BRA `(.L_x_91) ;  /* 0x0000000000207947 */ /* 0x000fea0003800000 */
.L_x_86:
[----:B------:R-:W-:-:S04]  /*3370*/  LOP3.LUT R11, R11, 0x80000000, R0, 0x48, !PT ;  /* 0x800000000b0b7812 */ /* 0x000fc800078e4800 */
[----:B------:R-:W-:Y:S01]  /*3380*/  LOP3.LUT R11, R11, 0x7f800000, RZ, 0xfc, !PT ;  /* 0x7f8000000b0b7812 */ /* 0x000fe200078efcff */
[----:B------:R-:W-:Y:S06]  /*3390*/  BRA `(.L_x_91) ;  /* 0x0000000000147947 */ /* 0x000fec0003800000 */
.L_x_85:
[----:B------:R-:W-:Y:S01]  /*33a0*/  LOP3.LUT R11, R11, 0x80000000, R0, 0x48, !PT ;  /* 0x800000000b0b7812 */ /* 0x000fe200078e4800 */
[----:B------:R-:W-:Y:S06]  /*33b0*/  BRA `(.L_x_91) ;  /* 0x00000000000c7947 */ /* 0x000fec0003800000 */
.L_x_84:
[----:B------:R-:W0:Y:S01]  /*33c0*/  MUFU.RSQ R11, -QNAN ;  /* 0xffc00000000b7908 */ /* 0x000e220000001400 */
[----:B------:R-:W-:Y:S05]  /*33d0*/  BRA `(.L_x_91) ;  /* 0x0000000000047947 */ /* 0x000fea0003800000 */
.L_x_83:
[----:B------:R-:W-:-:S07]  /*33e0*/  FADD.FTZ R11, R0, R3 ;  /* 0x00000003000b7221 */ /* 0x000fce0000010000 */
.L_x_91:
[----:B------:R-:W-:Y:S05]  /*33f0*/  BSYNC.RECONVERGENT B0 ;  /* 0x0000000000007941 */ /* 0x000fea0003800200 */
.L_x_81:
[----:B------:R-:W-:-:S04]  /*3400*/  HFMA2 R7, -RZ, RZ, 0, 0 ;  /* 0x00000000ff077431 */ /* 0x000fc800000001ff */
[----:B0-----:R-:W-:Y:S05]  /*3410*/  RET.REL.NODEC R6 `(_Z14softmax_kernelILi16EEvPKfPfi) ;  /* 0xffffffc806f87950 */ /* 0x001fea0003c3ffff */
.L_x_92:
[----:B------:R-:W-:-:S00]  /*3420*/  BRA `(.L_x_92) ;  /* 0xfffffffc00fc7947 */ /* 0x000fc0000383ffff */
[----:B------:R-:W-:-:S00]  /*3430*/  NOP ;  /* 0x0000000000007918 */ /* 0x000fc00000000000 */
        /* <DEDUP_REMOVED lines=12> */
.L_x_93:


//--------------------- .nv.shared._Z14softmax_kernelILi16EEvPKfPfi --------------------------
	.section	.nv.shared._Z14softmax_kernelILi16EEvPKfPfi,"aw",@nobits
	.sectionflags	@""
	.align	4
.nv.shared._Z14softmax_kernelILi16EEvPKfPfi:
	.zero		1152


//--------------------- .nv.shared.reserved.0     --------------------------
	.section	.nv.shared.reserved.0,"aw",@nobits
	.weak		__nv_reservedSMEM_offset_0_alias
	.size		__nv_reservedSMEM_offset_0_alias, 0, 64
	.other		__nv_reservedSMEM_offset_0_alias,@"STO_CUDA_RESERVED_SHARED STV_DEFAULT"
__nv_reservedSMEM_offset_0_alias:
	.zero		0
	.zero		64


//--------------------- .nv.global                --------------------------
	.section	.nv.global,"aw",@nobits
.nv.global:
	.type		_ZN31_INTERNAL_ec1e421e_4_k_cu_solve4cuda3std6ranges3__45__cpo4swapE,@object
	.size		_ZN31_INTERNAL_ec1e421e_4_k_cu_solve4cuda3std6ranges3__45__cpo4swapE,(.L_0 - _ZN31_INTERNAL_ec1e421e_4_k_cu_solve4cuda3std6ranges3__45__cpo4swapE)
_ZN31_INTERNAL_ec1e421e_4_k_cu_solve4cuda3std6ranges3__45__cpo4swapE:
	.zero		1
.L_0:


//--------------------- .nv.constant0._Z14softmax_kernelILi16EEvPKfPfi --------------------------
	.section	.nv.constant0._Z14softmax_kernelILi16EEvPKfPfi,"a",@progbits
	.sectionflags	@""
	.align	4
.nv.constant0._Z14softmax_kernelILi16EEvPKfPfi:
	.zero		916


//--------------------- SYMBOLS --------------------------

	.type		.nv.reservedSmem.offset0,@object
	.size		.nv.reservedSmem.offset0,0x4
	.type		.nv.reservedSmem.cap,@object
	.size		.nv.reservedSmem.cap,0x4
